//
// Generated by NVIDIA NVVM Compiler
//
// Compiler Build ID: CL-36424714
// Cuda compilation tools, release 13.0, V13.0.88
// Based on NVVM 20.0.0
//

.version 9.0
.target sm_100
.address_size 64

	// .globl	_Z15blur_horizontalPKhPf
.const .align 4 .u32 KSIZE;
.const .align 4 .u32 WIDTH;
.const .align 4 .u32 HEIGHT;
.const .align 4 .u32 THRESHOLD;
.const .align 4 .b8 c_kernel1[128];
.const .align 4 .b8 c_kernel2[128];

.visible .entry _Z15blur_horizontalPKhPf(
	.param .u64 .ptr .align 1 _Z15blur_horizontalPKhPf_param_0,
	.param .u64 .ptr .align 1 _Z15blur_horizontalPKhPf_param_1
)
{
	.reg .pred 	%p<42>;
	.reg .b16 	%rs<102>;
	.reg .b32 	%r<116>;
	.reg .b32 	%f<48>;
	.reg .b64 	%rd<49>;

	ld.param.u64 	%rd3, [_Z15blur_horizontalPKhPf_param_0];
	ld.param.u64 	%rd2, [_Z15blur_horizontalPKhPf_param_1];
	cvta.to.global.u64 	%rd1, %rd3;
	mov.u32 	%r28, %ctaid.x;
	mov.u32 	%r29, %ntid.x;
	mov.u32 	%r30, %tid.x;
	mad.lo.s32 	%r1, %r28, %r29, %r30;
	mov.u32 	%r31, %ctaid.y;
	mov.u32 	%r32, %ntid.y;
	mov.u32 	%r33, %tid.y;
	mad.lo.s32 	%r34, %r31, %r32, %r33;
	ld.const.u32 	%r3, [WIDTH];
	setp.ge.s32 	%p1, %r1, %r3;
	ld.const.u32 	%r35, [HEIGHT];
	setp.ge.s32 	%p2, %r34, %r35;
	or.pred  	%p3, %p1, %p2;
	@%p3 bra 	$L__BB0_15;
	mov.f32 	%f1, 0f00000000;
	// begin inline asm
	{  cvt.rn.f16.f32 %rs101, %f1;}

	// end inline asm
	ld.const.u32 	%r37, [KSIZE];
	shr.u32 	%r38, %r37, 31;
	add.s32 	%r39, %r37, %r38;
	shr.s32 	%r4, %r39, 1;
	setp.lt.s32 	%p4, %r37, -1;
	@%p4 bra 	$L__BB0_14;
	neg.s32 	%r114, %r4;
	add.s32 	%r6, %r3, -1;
	mul.lo.s32 	%r7, %r3, %r34;
	abs.s32 	%r40, %r4;
	add.s32 	%r8, %r4, %r40;
	add.s32 	%r9, %r8, 1;
	and.b32  	%r10, %r9, 7;
	setp.lt.u32 	%p5, %r8, 7;
	@%p5 bra 	$L__BB0_6;
	sub.s32 	%r112, 3, %r4;
	and.b32  	%r42, %r9, -8;
	neg.s32 	%r111, %r42;
	sub.s32 	%r109, %r1, %r4;
	mov.b32 	%r110, 3;
	mov.u64 	%rd7, c_kernel1;
$L__BB0_4:
	.pragma "nounroll";
	setp.lt.s32 	%p6, %r109, 0;
	setp.lt.s32 	%p7, %r109, %r3;
	selp.b32 	%r43, %r109, %r6, %p7;
	selp.b32 	%r44, 0, %r43, %p6;
	add.s32 	%r45, %r44, %r7;
	cvt.s64.s32 	%rd4, %r45;
	add.s64 	%rd5, %rd1, %rd4;
	ld.global.u8 	%rs48, [%rd5];
	cvt.rn.f32.u16 	%f10, %rs48;
	add.s32 	%r46, %r110, -3;
	mul.wide.s32 	%rd6, %r46, 4;
	add.s64 	%rd8, %rd7, %rd6;
	ld.const.f32 	%f11, [%rd8];
	mul.f32 	%f2, %f11, %f10;
	// begin inline asm
	{  cvt.rn.f16.f32 %rs16, %f2;}

	// end inline asm
	// begin inline asm
	{add.f16 %rs17,%rs101,%rs16;
}
	// end inline asm
	add.s32 	%r47, %r109, 1;
	setp.lt.s32 	%p8, %r47, 0;
	setp.lt.s32 	%p9, %r47, %r3;
	selp.b32 	%r48, %r47, %r6, %p9;
	selp.b32 	%r49, 0, %r48, %p8;
	add.s32 	%r50, %r49, %r7;
	cvt.s64.s32 	%rd9, %r50;
	add.s64 	%rd10, %rd1, %rd9;
	ld.global.u8 	%rs49, [%rd10];
	cvt.rn.f32.u16 	%f12, %rs49;
	ld.const.f32 	%f13, [%rd8+4];
	mul.f32 	%f3, %f13, %f12;
	// begin inline asm
	{  cvt.rn.f16.f32 %rs20, %f3;}

	// end inline asm
	// begin inline asm
	{add.f16 %rs21,%rs17,%rs20;
}
	// end inline asm
	add.s32 	%r51, %r109, 2;
	setp.lt.s32 	%p10, %r51, 0;
	setp.lt.s32 	%p11, %r51, %r3;
	selp.b32 	%r52, %r51, %r6, %p11;
	selp.b32 	%r53, 0, %r52, %p10;
	add.s32 	%r54, %r53, %r7;
	cvt.s64.s32 	%rd11, %r54;
	add.s64 	%rd12, %rd1, %rd11;
	ld.global.u8 	%rs50, [%rd12];
	cvt.rn.f32.u16 	%f14, %rs50;
	ld.const.f32 	%f15, [%rd8+8];
	mul.f32 	%f4, %f15, %f14;
	// begin inline asm
	{  cvt.rn.f16.f32 %rs24, %f4;}

	// end inline asm
	// begin inline asm
	{add.f16 %rs25,%rs21,%rs24;
}
	// end inline asm
	add.s32 	%r55, %r109, 3;
	setp.lt.s32 	%p12, %r55, 0;
	setp.lt.s32 	%p13, %r55, %r3;
	selp.b32 	%r56, %r55, %r6, %p13;
	selp.b32 	%r57, 0, %r56, %p12;
	add.s32 	%r58, %r57, %r7;
	cvt.s64.s32 	%rd13, %r58;
	add.s64 	%rd14, %rd1, %rd13;
	ld.global.u8 	%rs51, [%rd14];
	cvt.rn.f32.u16 	%f16, %rs51;
	ld.const.f32 	%f17, [%rd8+12];
	mul.f32 	%f5, %f17, %f16;
	// begin inline asm
	{  cvt.rn.f16.f32 %rs28, %f5;}

	// end inline asm
	// begin inline asm
	{add.f16 %rs29,%rs25,%rs28;
}
	// end inline asm
	add.s32 	%r59, %r109, 4;
	setp.lt.s32 	%p14, %r59, 0;
	setp.lt.s32 	%p15, %r59, %r3;
	selp.b32 	%r60, %r59, %r6, %p15;
	selp.b32 	%r61, 0, %r60, %p14;
	add.s32 	%r62, %r61, %r7;
	cvt.s64.s32 	%rd15, %r62;
	add.s64 	%rd16, %rd1, %rd15;
	ld.global.u8 	%rs52, [%rd16];
	cvt.rn.f32.u16 	%f18, %rs52;
	ld.const.f32 	%f19, [%rd8+16];
	mul.f32 	%f6, %f19, %f18;
	// begin inline asm
	{  cvt.rn.f16.f32 %rs32, %f6;}

	// end inline asm
	// begin inline asm
	{add.f16 %rs33,%rs29,%rs32;
}
	// end inline asm
	add.s32 	%r63, %r109, 5;
	setp.lt.s32 	%p16, %r63, 0;
	setp.lt.s32 	%p17, %r63, %r3;
	selp.b32 	%r64, %r63, %r6, %p17;
	selp.b32 	%r65, 0, %r64, %p16;
	add.s32 	%r66, %r65, %r7;
	cvt.s64.s32 	%rd17, %r66;
	add.s64 	%rd18, %rd1, %rd17;
	ld.global.u8 	%rs53, [%rd18];
	cvt.rn.f32.u16 	%f20, %rs53;
	ld.const.f32 	%f21, [%rd8+20];
	mul.f32 	%f7, %f21, %f20;
	// begin inline asm
	{  cvt.rn.f16.f32 %rs36, %f7;}

	// end inline asm
	// begin inline asm
	{add.f16 %rs37,%rs33,%rs36;
}
	// end inline asm
	add.s32 	%r67, %r109, 6;
	setp.lt.s32 	%p18, %r67, 0;
	setp.lt.s32 	%p19, %r67, %r3;
	selp.b32 	%r68, %r67, %r6, %p19;
	selp.b32 	%r69, 0, %r68, %p18;
	add.s32 	%r70, %r69, %r7;
	cvt.s64.s32 	%rd19, %r70;
	add.s64 	%rd20, %rd1, %rd19;
	ld.global.u8 	%rs54, [%rd20];
	cvt.rn.f32.u16 	%f22, %rs54;
	ld.const.f32 	%f23, [%rd8+24];
	mul.f32 	%f8, %f23, %f22;
	// begin inline asm
	{  cvt.rn.f16.f32 %rs40, %f8;}

	// end inline asm
	// begin inline asm
	{add.f16 %rs41,%rs37,%rs40;
}
	// end inline asm
	add.s32 	%r71, %r109, 7;
	setp.lt.s32 	%p20, %r71, 0;
	setp.lt.s32 	%p21, %r71, %r3;
	selp.b32 	%r72, %r71, %r6, %p21;
	selp.b32 	%r73, 0, %r72, %p20;
	add.s32 	%r74, %r73, %r7;
	cvt.s64.s32 	%rd21, %r74;
	add.s64 	%rd22, %rd1, %rd21;
	ld.global.u8 	%rs55, [%rd22];
	cvt.rn.f32.u16 	%f24, %rs55;
	ld.const.f32 	%f25, [%rd8+28];
	mul.f32 	%f9, %f25, %f24;
	// begin inline asm
	{  cvt.rn.f16.f32 %rs44, %f9;}

	// end inline asm
	// begin inline asm
	{add.f16 %rs101,%rs41,%rs44;
}
	// end inline asm
	add.s32 	%r112, %r112, 8;
	add.s32 	%r111, %r111, 8;
	add.s32 	%r110, %r110, 8;
	add.s32 	%r109, %r109, 8;
	setp.ne.s32 	%p22, %r111, 0;
	@%p22 bra 	$L__BB0_4;
	add.s32 	%r114, %r112, -3;
$L__BB0_6:
	setp.eq.s32 	%p23, %r10, 0;
	@%p23 bra 	$L__BB0_14;
	setp.lt.u32 	%p24, %r10, 4;
	@%p24 bra 	$L__BB0_9;
	add.s32 	%r75, %r114, %r1;
	setp.lt.s32 	%p25, %r75, 0;
	setp.lt.s32 	%p26, %r75, %r3;
	selp.b32 	%r76, %r75, %r6, %p26;
	selp.b32 	%r77, 0, %r76, %p25;
	add.s32 	%r78, %r77, %r7;
	cvt.s64.s32 	%rd23, %r78;
	add.s64 	%rd24, %rd1, %rd23;
	ld.global.u8 	%rs73, [%rd24];
	cvt.rn.f32.u16 	%f30, %rs73;
	add.s32 	%r79, %r114, %r4;
	mul.wide.s32 	%rd25, %r79, 4;
	mov.u64 	%rd26, c_kernel1;
	add.s64 	%rd27, %rd26, %rd25;
	ld.const.f32 	%f31, [%rd27];
	mul.f32 	%f26, %f31, %f30;
	// begin inline asm
	{  cvt.rn.f16.f32 %rs57, %f26;}

	// end inline asm
	// begin inline asm
	{add.f16 %rs58,%rs101,%rs57;
}
	// end inline asm
	add.s32 	%r80, %r75, 1;
	setp.lt.s32 	%p27, %r80, 0;
	setp.lt.s32 	%p28, %r80, %r3;
	selp.b32 	%r81, %r80, %r6, %p28;
	selp.b32 	%r82, 0, %r81, %p27;
	add.s32 	%r83, %r82, %r7;
	cvt.s64.s32 	%rd28, %r83;
	add.s64 	%rd29, %rd1, %rd28;
	ld.global.u8 	%rs74, [%rd29];
	cvt.rn.f32.u16 	%f32, %rs74;
	ld.const.f32 	%f33, [%rd27+4];
	mul.f32 	%f27, %f33, %f32;
	// begin inline asm
	{  cvt.rn.f16.f32 %rs61, %f27;}

	// end inline asm
	// begin inline asm
	{add.f16 %rs62,%rs58,%rs61;
}
	// end inline asm
	add.s32 	%r84, %r75, 2;
	setp.lt.s32 	%p29, %r84, 0;
	setp.lt.s32 	%p30, %r84, %r3;
	selp.b32 	%r85, %r84, %r6, %p30;
	selp.b32 	%r86, 0, %r85, %p29;
	add.s32 	%r87, %r86, %r7;
	cvt.s64.s32 	%rd30, %r87;
	add.s64 	%rd31, %rd1, %rd30;
	ld.global.u8 	%rs75, [%rd31];
	cvt.rn.f32.u16 	%f34, %rs75;
	ld.const.f32 	%f35, [%rd27+8];
	mul.f32 	%f28, %f35, %f34;
	// begin inline asm
	{  cvt.rn.f16.f32 %rs65, %f28;}

	// end inline asm
	// begin inline asm
	{add.f16 %rs66,%rs62,%rs65;
}
	// end inline asm
	add.s32 	%r88, %r75, 3;
	setp.lt.s32 	%p31, %r88, 0;
	setp.lt.s32 	%p32, %r88, %r3;
	selp.b32 	%r89, %r88, %r6, %p32;
	selp.b32 	%r90, 0, %r89, %p31;
	add.s32 	%r91, %r90, %r7;
	cvt.s64.s32 	%rd32, %r91;
	add.s64 	%rd33, %rd1, %rd32;
	ld.global.u8 	%rs76, [%rd33];
	cvt.rn.f32.u16 	%f36, %rs76;
	ld.const.f32 	%f37, [%rd27+12];
	mul.f32 	%f29, %f37, %f36;
	// begin inline asm
	{  cvt.rn.f16.f32 %rs69, %f29;}

	// end inline asm
	// begin inline asm
	{add.f16 %rs101,%rs66,%rs69;
}
	// end inline asm
	add.s32 	%r114, %r114, 4;
$L__BB0_9:
	and.b32  	%r92, %r9, 3;
	setp.eq.s32 	%p33, %r92, 0;
	@%p33 bra 	$L__BB0_14;
	setp.eq.s32 	%p34, %r92, 1;
	@%p34 bra 	$L__BB0_12;
	add.s32 	%r93, %r114, %r1;
	setp.lt.s32 	%p35, %r93, 0;
	setp.lt.s32 	%p36, %r93, %r3;
	selp.b32 	%r94, %r93, %r6, %p36;
	selp.b32 	%r95, 0, %r94, %p35;
	add.s32 	%r96, %r95, %r7;
	cvt.s64.s32 	%rd34, %r96;
	add.s64 	%rd35, %rd1, %rd34;
	ld.global.u8 	%rs86, [%rd35];
	cvt.rn.f32.u16 	%f40, %rs86;
	add.s32 	%r97, %r114, %r4;
	mul.wide.s32 	%rd36, %r97, 4;
	mov.u64 	%rd37, c_kernel1;
	add.s64 	%rd38, %rd37, %rd36;
	ld.const.f32 	%f41, [%rd38];
	mul.f32 	%f38, %f41, %f40;
	// begin inline asm
	{  cvt.rn.f16.f32 %rs78, %f38;}

	// end inline asm
	// begin inline asm
	{add.f16 %rs79,%rs101,%rs78;
}
	// end inline asm
	add.s32 	%r98, %r93, 1;
	setp.lt.s32 	%p37, %r98, 0;
	setp.lt.s32 	%p38, %r98, %r3;
	selp.b32 	%r99, %r98, %r6, %p38;
	selp.b32 	%r100, 0, %r99, %p37;
	add.s32 	%r101, %r100, %r7;
	cvt.s64.s32 	%rd39, %r101;
	add.s64 	%rd40, %rd1, %rd39;
	ld.global.u8 	%rs87, [%rd40];
	cvt.rn.f32.u16 	%f42, %rs87;
	ld.const.f32 	%f43, [%rd38+4];
	mul.f32 	%f39, %f43, %f42;
	// begin inline asm
	{  cvt.rn.f16.f32 %rs82, %f39;}

	// end inline asm
	// begin inline asm
	{add.f16 %rs101,%rs79,%rs82;
}
	// end inline asm
	add.s32 	%r114, %r114, 2;
$L__BB0_12:
	and.b32  	%r102, %r8, 1;
	setp.eq.b32 	%p39, %r102, 1;
	@%p39 bra 	$L__BB0_14;
	add.s32 	%r103, %r114, %r1;
	setp.lt.s32 	%p40, %r103, 0;
	setp.lt.s32 	%p41, %r103, %r3;
	selp.b32 	%r104, %r103, %r6, %p41;
	selp.b32 	%r105, 0, %r104, %p40;
	add.s32 	%r106, %r105, %r7;
	cvt.s64.s32 	%rd41, %r106;
	add.s64 	%rd42, %rd1, %rd41;
	ld.global.u8 	%rs92, [%rd42];
	cvt.rn.f32.u16 	%f45, %rs92;
	add.s32 	%r107, %r114, %r4;
	mul.wide.s32 	%rd43, %r107, 4;
	mov.u64 	%rd44, c_kernel1;
	add.s64 	%rd45, %rd44, %rd43;
	ld.const.f32 	%f46, [%rd45];
	mul.f32 	%f44, %f46, %f45;
	// begin inline asm
	{  cvt.rn.f16.f32 %rs88, %f44;}

	// end inline asm
	// begin inline asm
	{add.f16 %rs101,%rs101,%rs88;
}
	// end inline asm
$L__BB0_14:
	// begin inline asm
	{  cvt.f32.f16 %f47, %rs101;}

	// end inline asm
	mad.lo.s32 	%r108, %r3, %r34, %r1;
	cvta.to.global.u64 	%rd46, %rd2;
	mul.wide.s32 	%rd47, %r108, 4;
	add.s64 	%rd48, %rd46, %rd47;
	st.global.f32 	[%rd48], %f47;
$L__BB0_15:
	ret;

}
	// .globl	_Z16blur_horizontal2PKhPf
.visible .entry _Z16blur_horizontal2PKhPf(
	.param .u64 .ptr .align 1 _Z16blur_horizontal2PKhPf_param_0,
	.param .u64 .ptr .align 1 _Z16blur_horizontal2PKhPf_param_1
)
{
	.reg .pred 	%p<42>;
	.reg .b16 	%rs<102>;
	.reg .b32 	%r<116>;
	.reg .b32 	%f<48>;
	.reg .b64 	%rd<49>;

	ld.param.u64 	%rd3, [_Z16blur_horizontal2PKhPf_param_0];
	ld.param.u64 	%rd2, [_Z16blur_horizontal2PKhPf_param_1];
	cvta.to.global.u64 	%rd1, %rd3;
	mov.u32 	%r28, %ctaid.x;
	mov.u32 	%r29, %ntid.x;
	mov.u32 	%r30, %tid.x;
	mad.lo.s32 	%r1, %r28, %r29, %r30;
	mov.u32 	%r31, %ctaid.y;
	mov.u32 	%r32, %ntid.y;
	mov.u32 	%r33, %tid.y;
	mad.lo.s32 	%r34, %r31, %r32, %r33;
	ld.const.u32 	%r3, [WIDTH];
	setp.ge.s32 	%p1, %r1, %r3;
	ld.const.u32 	%r35, [HEIGHT];
	setp.ge.s32 	%p2, %r34, %r35;
	or.pred  	%p3, %p1, %p2;
	@%p3 bra 	$L__BB1_15;
	mov.f32 	%f1, 0f00000000;
	// begin inline asm
	{  cvt.rn.f16.f32 %rs101, %f1;}

	// end inline asm
	ld.const.u32 	%r37, [KSIZE];
	shr.u32 	%r38, %r37, 31;
	add.s32 	%r39, %r37, %r38;
	shr.s32 	%r4, %r39, 1;
	setp.lt.s32 	%p4, %r37, -1;
	@%p4 bra 	$L__BB1_14;
	neg.s32 	%r114, %r4;
	add.s32 	%r6, %r3, -1;
	mul.lo.s32 	%r7, %r3, %r34;
	abs.s32 	%r40, %r4;
	add.s32 	%r8, %r4, %r40;
	add.s32 	%r9, %r8, 1;
	and.b32  	%r10, %r9, 7;
	setp.lt.u32 	%p5, %r8, 7;
	@%p5 bra 	$L__BB1_6;
	sub.s32 	%r112, 3, %r4;
	and.b32  	%r42, %r9, -8;
	neg.s32 	%r111, %r42;
	sub.s32 	%r109, %r1, %r4;
	mov.b32 	%r110, 3;
	mov.u64 	%rd7, c_kernel2;
$L__BB1_4:
	.pragma "nounroll";
	setp.lt.s32 	%p6, %r109, 0;
	setp.lt.s32 	%p7, %r109, %r3;
	selp.b32 	%r43, %r109, %r6, %p7;
	selp.b32 	%r44, 0, %r43, %p6;
	add.s32 	%r45, %r44, %r7;
	cvt.s64.s32 	%rd4, %r45;
	add.s64 	%rd5, %rd1, %rd4;
	ld.global.u8 	%rs48, [%rd5];
	cvt.rn.f32.u16 	%f10, %rs48;
	add.s32 	%r46, %r110, -3;
	mul.wide.s32 	%rd6, %r46, 4;
	add.s64 	%rd8, %rd7, %rd6;
	ld.const.f32 	%f11, [%rd8];
	mul.f32 	%f2, %f11, %f10;
	// begin inline asm
	{  cvt.rn.f16.f32 %rs16, %f2;}

	// end inline asm
	// begin inline asm
	{add.f16 %rs17,%rs101,%rs16;
}
	// end inline asm
	add.s32 	%r47, %r109, 1;
	setp.lt.s32 	%p8, %r47, 0;
	setp.lt.s32 	%p9, %r47, %r3;
	selp.b32 	%r48, %r47, %r6, %p9;
	selp.b32 	%r49, 0, %r48, %p8;
	add.s32 	%r50, %r49, %r7;
	cvt.s64.s32 	%rd9, %r50;
	add.s64 	%rd10, %rd1, %rd9;
	ld.global.u8 	%rs49, [%rd10];
	cvt.rn.f32.u16 	%f12, %rs49;
	ld.const.f32 	%f13, [%rd8+4];
	mul.f32 	%f3, %f13, %f12;
	// begin inline asm
	{  cvt.rn.f16.f32 %rs20, %f3;}

	// end inline asm
	// begin inline asm
	{add.f16 %rs21,%rs17,%rs20;
}
	// end inline asm
	add.s32 	%r51, %r109, 2;
	setp.lt.s32 	%p10, %r51, 0;
	setp.lt.s32 	%p11, %r51, %r3;
	selp.b32 	%r52, %r51, %r6, %p11;
	selp.b32 	%r53, 0, %r52, %p10;
	add.s32 	%r54, %r53, %r7;
	cvt.s64.s32 	%rd11, %r54;
	add.s64 	%rd12, %rd1, %rd11;
	ld.global.u8 	%rs50, [%rd12];
	cvt.rn.f32.u16 	%f14, %rs50;
	ld.const.f32 	%f15, [%rd8+8];
	mul.f32 	%f4, %f15, %f14;
	// begin inline asm
	{  cvt.rn.f16.f32 %rs24, %f4;}

	// end inline asm
	// begin inline asm
	{add.f16 %rs25,%rs21,%rs24;
}
	// end inline asm
	add.s32 	%r55, %r109, 3;
	setp.lt.s32 	%p12, %r55, 0;
	setp.lt.s32 	%p13, %r55, %r3;
	selp.b32 	%r56, %r55, %r6, %p13;
	selp.b32 	%r57, 0, %r56, %p12;
	add.s32 	%r58, %r57, %r7;
	cvt.s64.s32 	%rd13, %r58;
	add.s64 	%rd14, %rd1, %rd13;
	ld.global.u8 	%rs51, [%rd14];
	cvt.rn.f32.u16 	%f16, %rs51;
	ld.const.f32 	%f17, [%rd8+12];
	mul.f32 	%f5, %f17, %f16;
	// begin inline asm
	{  cvt.rn.f16.f32 %rs28, %f5;}

	// end inline asm
	// begin inline asm
	{add.f16 %rs29,%rs25,%rs28;
}
	// end inline asm
	add.s32 	%r59, %r109, 4;
	setp.lt.s32 	%p14, %r59, 0;
	setp.lt.s32 	%p15, %r59, %r3;
	selp.b32 	%r60, %r59, %r6, %p15;
	selp.b32 	%r61, 0, %r60, %p14;
	add.s32 	%r62, %r61, %r7;
	cvt.s64.s32 	%rd15, %r62;
	add.s64 	%rd16, %rd1, %rd15;
	ld.global.u8 	%rs52, [%rd16];
	cvt.rn.f32.u16 	%f18, %rs52;
	ld.const.f32 	%f19, [%rd8+16];
	mul.f32 	%f6, %f19, %f18;
	// begin inline asm
	{  cvt.rn.f16.f32 %rs32, %f6;}

	// end inline asm
	// begin inline asm
	{add.f16 %rs33,%rs29,%rs32;
}
	// end inline asm
	add.s32 	%r63, %r109, 5;
	setp.lt.s32 	%p16, %r63, 0;
	setp.lt.s32 	%p17, %r63, %r3;
	selp.b32 	%r64, %r63, %r6, %p17;
	selp.b32 	%r65, 0, %r64, %p16;
	add.s32 	%r66, %r65, %r7;
	cvt.s64.s32 	%rd17, %r66;
	add.s64 	%rd18, %rd1, %rd17;
	ld.global.u8 	%rs53, [%rd18];
	cvt.rn.f32.u16 	%f20, %rs53;
	ld.const.f32 	%f21, [%rd8+20];
	mul.f32 	%f7, %f21, %f20;
	// begin inline asm
	{  cvt.rn.f16.f32 %rs36, %f7;}

	// end inline asm
	// begin inline asm
	{add.f16 %rs37,%rs33,%rs36;
}
	// end inline asm
	add.s32 	%r67, %r109, 6;
	setp.lt.s32 	%p18, %r67, 0;
	setp.lt.s32 	%p19, %r67, %r3;
	selp.b32 	%r68, %r67, %r6, %p19;
	selp.b32 	%r69, 0, %r68, %p18;
	add.s32 	%r70, %r69, %r7;
	cvt.s64.s32 	%rd19, %r70;
	add.s64 	%rd20, %rd1, %rd19;
	ld.global.u8 	%rs54, [%rd20];
	cvt.rn.f32.u16 	%f22, %rs54;
	ld.const.f32 	%f23, [%rd8+24];
	mul.f32 	%f8, %f23, %f22;
	// begin inline asm
	{  cvt.rn.f16.f32 %rs40, %f8;}

	// end inline asm
	// begin inline asm
	{add.f16 %rs41,%rs37,%rs40;
}
	// end inline asm
	add.s32 	%r71, %r109, 7;
	setp.lt.s32 	%p20, %r71, 0;
	setp.lt.s32 	%p21, %r71, %r3;
	selp.b32 	%r72, %r71, %r6, %p21;
	selp.b32 	%r73, 0, %r72, %p20;
	add.s32 	%r74, %r73, %r7;
	cvt.s64.s32 	%rd21, %r74;
	add.s64 	%rd22, %rd1, %rd21;
	ld.global.u8 	%rs55, [%rd22];
	cvt.rn.f32.u16 	%f24, %rs55;
	ld.const.f32 	%f25, [%rd8+28];
	mul.f32 	%f9, %f25, %f24;
	// begin inline asm
	{  cvt.rn.f16.f32 %rs44, %f9;}

	// end inline asm
	// begin inline asm
	{add.f16 %rs101,%rs41,%rs44;
}
	// end inline asm
	add.s32 	%r112, %r112, 8;
	add.s32 	%r111, %r111, 8;
	add.s32 	%r110, %r110, 8;
	add.s32 	%r109, %r109, 8;
	setp.ne.s32 	%p22, %r111, 0;
	@%p22 bra 	$L__BB1_4;
	add.s32 	%r114, %r112, -3;
$L__BB1_6:
	setp.eq.s32 	%p23, %r10, 0;
	@%p23 bra 	$L__BB1_14;
	setp.lt.u32 	%p24, %r10, 4;
	@%p24 bra 	$L__BB1_9;
	add.s32 	%r75, %r114, %r1;
	setp.lt.s32 	%p25, %r75, 0;
	setp.lt.s32 	%p26, %r75, %r3;
	selp.b32 	%r76, %r75, %r6, %p26;
	selp.b32 	%r77, 0, %r76, %p25;
	add.s32 	%r78, %r77, %r7;
	cvt.s64.s32 	%rd23, %r78;
	add.s64 	%rd24, %rd1, %rd23;
	ld.global.u8 	%rs73, [%rd24];
	cvt.rn.f32.u16 	%f30, %rs73;
	add.s32 	%r79, %r114, %r4;
	mul.wide.s32 	%rd25, %r79, 4;
	mov.u64 	%rd26, c_kernel2;
	add.s64 	%rd27, %rd26, %rd25;
	ld.const.f32 	%f31, [%rd27];
	mul.f32 	%f26, %f31, %f30;
	// begin inline asm
	{  cvt.rn.f16.f32 %rs57, %f26;}

	// end inline asm
	// begin inline asm
	{add.f16 %rs58,%rs101,%rs57;
}
	// end inline asm
	add.s32 	%r80, %r75, 1;
	setp.lt.s32 	%p27, %r80, 0;
	setp.lt.s32 	%p28, %r80, %r3;
	selp.b32 	%r81, %r80, %r6, %p28;
	selp.b32 	%r82, 0, %r81, %p27;
	add.s32 	%r83, %r82, %r7;
	cvt.s64.s32 	%rd28, %r83;
	add.s64 	%rd29, %rd1, %rd28;
	ld.global.u8 	%rs74, [%rd29];
	cvt.rn.f32.u16 	%f32, %rs74;
	ld.const.f32 	%f33, [%rd27+4];
	mul.f32 	%f27, %f33, %f32;
	// begin inline asm
	{  cvt.rn.f16.f32 %rs61, %f27;}

	// end inline asm
	// begin inline asm
	{add.f16 %rs62,%rs58,%rs61;
}
	// end inline asm
	add.s32 	%r84, %r75, 2;
	setp.lt.s32 	%p29, %r84, 0;
	setp.lt.s32 	%p30, %r84, %r3;
	selp.b32 	%r85, %r84, %r6, %p30;
	selp.b32 	%r86, 0, %r85, %p29;
	add.s32 	%r87, %r86, %r7;
	cvt.s64.s32 	%rd30, %r87;
	add.s64 	%rd31, %rd1, %rd30;
	ld.global.u8 	%rs75, [%rd31];
	cvt.rn.f32.u16 	%f34, %rs75;
	ld.const.f32 	%f35, [%rd27+8];
	mul.f32 	%f28, %f35, %f34;
	// begin inline asm
	{  cvt.rn.f16.f32 %rs65, %f28;}

	// end inline asm
	// begin inline asm
	{add.f16 %rs66,%rs62,%rs65;
}
	// end inline asm
	add.s32 	%r88, %r75, 3;
	setp.lt.s32 	%p31, %r88, 0;
	setp.lt.s32 	%p32, %r88, %r3;
	selp.b32 	%r89, %r88, %r6, %p32;
	selp.b32 	%r90, 0, %r89, %p31;
	add.s32 	%r91, %r90, %r7;
	cvt.s64.s32 	%rd32, %r91;
	add.s64 	%rd33, %rd1, %rd32;
	ld.global.u8 	%rs76, [%rd33];
	cvt.rn.f32.u16 	%f36, %rs76;
	ld.const.f32 	%f37, [%rd27+12];
	mul.f32 	%f29, %f37, %f36;
	// begin inline asm
	{  cvt.rn.f16.f32 %rs69, %f29;}

	// end inline asm
	// begin inline asm
	{add.f16 %rs101,%rs66,%rs69;
}
	// end inline asm
	add.s32 	%r114, %r114, 4;
$L__BB1_9:
	and.b32  	%r92, %r9, 3;
	setp.eq.s32 	%p33, %r92, 0;
	@%p33 bra 	$L__BB1_14;
	setp.eq.s32 	%p34, %r92, 1;
	@%p34 bra 	$L__BB1_12;
	add.s32 	%r93, %r114, %r1;
	setp.lt.s32 	%p35, %r93, 0;
	setp.lt.s32 	%p36, %r93, %r3;
	selp.b32 	%r94, %r93, %r6, %p36;
	selp.b32 	%r95, 0, %r94, %p35;
	add.s32 	%r96, %r95, %r7;
	cvt.s64.s32 	%rd34, %r96;
	add.s64 	%rd35, %rd1, %rd34;
	ld.global.u8 	%rs86, [%rd35];
	cvt.rn.f32.u16 	%f40, %rs86;
	add.s32 	%r97, %r114, %r4;
	mul.wide.s32 	%rd36, %r97, 4;
	mov.u64 	%rd37, c_kernel2;
	add.s64 	%rd38, %rd37, %rd36;
	ld.const.f32 	%f41, [%rd38];
	mul.f32 	%f38, %f41, %f40;
	// begin inline asm
	{  cvt.rn.f16.f32 %rs78, %f38;}

	// end inline asm
	// begin inline asm
	{add.f16 %rs79,%rs101,%rs78;
}
	// end inline asm
	add.s32 	%r98, %r93, 1;
	setp.lt.s32 	%p37, %r98, 0;
	setp.lt.s32 	%p38, %r98, %r3;
	selp.b32 	%r99, %r98, %r6, %p38;
	selp.b32 	%r100, 0, %r99, %p37;
	add.s32 	%r101, %r100, %r7;
	cvt.s64.s32 	%rd39, %r101;
	add.s64 	%rd40, %rd1, %rd39;
	ld.global.u8 	%rs87, [%rd40];
	cvt.rn.f32.u16 	%f42, %rs87;
	ld.const.f32 	%f43, [%rd38+4];
	mul.f32 	%f39, %f43, %f42;
	// begin inline asm
	{  cvt.rn.f16.f32 %rs82, %f39;}

	// end inline asm
	// begin inline asm
	{add.f16 %rs101,%rs79,%rs82;
}
	// end inline asm
	add.s32 	%r114, %r114, 2;
$L__BB1_12:
	and.b32  	%r102, %r8, 1;
	setp.eq.b32 	%p39, %r102, 1;
	@%p39 bra 	$L__BB1_14;
	add.s32 	%r103, %r114, %r1;
	setp.lt.s32 	%p40, %r103, 0;
	setp.lt.s32 	%p41, %r103, %r3;
	selp.b32 	%r104, %r103, %r6, %p41;
	selp.b32 	%r105, 0, %r104, %p40;
	add.s32 	%r106, %r105, %r7;
	cvt.s64.s32 	%rd41, %r106;
	add.s64 	%rd42, %rd1, %rd41;
	ld.global.u8 	%rs92, [%rd42];
	cvt.rn.f32.u16 	%f45, %rs92;
	add.s32 	%r107, %r114, %r4;
	mul.wide.s32 	%rd43, %r107, 4;
	mov.u64 	%rd44, c_kernel2;
	add.s64 	%rd45, %rd44, %rd43;
	ld.const.f32 	%f46, [%rd45];
	mul.f32 	%f44, %f46, %f45;
	// begin inline asm
	{  cvt.rn.f16.f32 %rs88, %f44;}

	// end inline asm
	// begin inline asm
	{add.f16 %rs101,%rs101,%rs88;
}
	// end inline asm
$L__BB1_14:
	// begin inline asm
	{  cvt.f32.f16 %f47, %rs101;}

	// end inline asm
	mad.lo.s32 	%r108, %r3, %r34, %r1;
	cvta.to.global.u64 	%rd46, %rd2;
	mul.wide.s32 	%rd47, %r108, 4;
	add.s64 	%rd48, %rd46, %rd47;
	st.global.f32 	[%rd48], %f47;
$L__BB1_15:
	ret;

}
	// .globl	_Z13blur_verticalPKfPf
.visible .entry _Z13blur_verticalPKfPf(
	.param .u64 .ptr .align 1 _Z13blur_verticalPKfPf_param_0,
	.param .u64 .ptr .align 1 _Z13blur_verticalPKfPf_param_1
)
{
	.reg .pred 	%p<42>;
	.reg .b32 	%r<115>;
	.reg .b32 	%f<68>;
	.reg .b64 	%rd<49>;

	ld.param.u64 	%rd3, [_Z13blur_verticalPKfPf_param_0];
	ld.param.u64 	%rd2, [_Z13blur_verticalPKfPf_param_1];
	cvta.to.global.u64 	%rd1, %rd3;
	mov.u32 	%r28, %ctaid.x;
	mov.u32 	%r29, %ntid.x;
	mov.u32 	%r30, %tid.x;
	mad.lo.s32 	%r1, %r28, %r29, %r30;
	mov.u32 	%r31, %ctaid.y;
	mov.u32 	%r32, %ntid.y;
	mov.u32 	%r33, %tid.y;
	mad.lo.s32 	%r34, %r31, %r32, %r33;
	ld.const.u32 	%r3, [WIDTH];
	setp.ge.s32 	%p1, %r1, %r3;
	ld.const.u32 	%r35, [HEIGHT];
	setp.ge.s32 	%p2, %r34, %r35;
	or.pred  	%p3, %p1, %p2;
	@%p3 bra 	$L__BB2_15;
	ld.const.u32 	%r36, [KSIZE];
	shr.u32 	%r37, %r36, 31;
	add.s32 	%r38, %r36, %r37;
	shr.s32 	%r5, %r38, 1;
	setp.lt.s32 	%p4, %r36, -1;
	mov.f32 	%f67, 0f00000000;
	@%p4 bra 	$L__BB2_14;
	neg.s32 	%r113, %r5;
	add.s32 	%r7, %r35, -1;
	abs.s32 	%r39, %r5;
	add.s32 	%r8, %r5, %r39;
	add.s32 	%r9, %r8, 1;
	and.b32  	%r10, %r9, 7;
	setp.lt.u32 	%p5, %r8, 7;
	mov.f32 	%f67, 0f00000000;
	@%p5 bra 	$L__BB2_6;
	sub.s32 	%r111, 3, %r5;
	and.b32  	%r41, %r9, -8;
	neg.s32 	%r110, %r41;
	sub.s32 	%r108, %r34, %r5;
	mov.f32 	%f67, 0f00000000;
	mov.b32 	%r109, 3;
	mov.u64 	%rd7, c_kernel1;
$L__BB2_4:
	.pragma "nounroll";
	setp.lt.s32 	%p6, %r108, 0;
	setp.lt.s32 	%p7, %r108, %r35;
	selp.b32 	%r42, %r108, %r7, %p7;
	selp.b32 	%r43, 0, %r42, %p6;
	mad.lo.s32 	%r44, %r43, %r3, %r1;
	mul.wide.s32 	%rd4, %r44, 4;
	add.s64 	%rd5, %rd1, %rd4;
	ld.global.f32 	%f17, [%rd5];
	add.s32 	%r45, %r109, -3;
	mul.wide.s32 	%rd6, %r45, 4;
	add.s64 	%rd8, %rd7, %rd6;
	ld.const.f32 	%f18, [%rd8];
	fma.rn.f32 	%f19, %f17, %f18, %f67;
	add.s32 	%r46, %r108, 1;
	setp.lt.s32 	%p8, %r46, 0;
	setp.lt.s32 	%p9, %r46, %r35;
	selp.b32 	%r47, %r46, %r7, %p9;
	selp.b32 	%r48, 0, %r47, %p8;
	mad.lo.s32 	%r49, %r48, %r3, %r1;
	mul.wide.s32 	%rd9, %r49, 4;
	add.s64 	%rd10, %rd1, %rd9;
	ld.global.f32 	%f20, [%rd10];
	ld.const.f32 	%f21, [%rd8+4];
	fma.rn.f32 	%f22, %f20, %f21, %f19;
	add.s32 	%r50, %r108, 2;
	setp.lt.s32 	%p10, %r50, 0;
	setp.lt.s32 	%p11, %r50, %r35;
	selp.b32 	%r51, %r50, %r7, %p11;
	selp.b32 	%r52, 0, %r51, %p10;
	mad.lo.s32 	%r53, %r52, %r3, %r1;
	mul.wide.s32 	%rd11, %r53, 4;
	add.s64 	%rd12, %rd1, %rd11;
	ld.global.f32 	%f23, [%rd12];
	ld.const.f32 	%f24, [%rd8+8];
	fma.rn.f32 	%f25, %f23, %f24, %f22;
	add.s32 	%r54, %r108, 3;
	setp.lt.s32 	%p12, %r54, 0;
	setp.lt.s32 	%p13, %r54, %r35;
	selp.b32 	%r55, %r54, %r7, %p13;
	selp.b32 	%r56, 0, %r55, %p12;
	mad.lo.s32 	%r57, %r56, %r3, %r1;
	mul.wide.s32 	%rd13, %r57, 4;
	add.s64 	%rd14, %rd1, %rd13;
	ld.global.f32 	%f26, [%rd14];
	ld.const.f32 	%f27, [%rd8+12];
	fma.rn.f32 	%f28, %f26, %f27, %f25;
	add.s32 	%r58, %r108, 4;
	setp.lt.s32 	%p14, %r58, 0;
	setp.lt.s32 	%p15, %r58, %r35;
	selp.b32 	%r59, %r58, %r7, %p15;
	selp.b32 	%r60, 0, %r59, %p14;
	mad.lo.s32 	%r61, %r60, %r3, %r1;
	mul.wide.s32 	%rd15, %r61, 4;
	add.s64 	%rd16, %rd1, %rd15;
	ld.global.f32 	%f29, [%rd16];
	ld.const.f32 	%f30, [%rd8+16];
	fma.rn.f32 	%f31, %f29, %f30, %f28;
	add.s32 	%r62, %r108, 5;
	setp.lt.s32 	%p16, %r62, 0;
	setp.lt.s32 	%p17, %r62, %r35;
	selp.b32 	%r63, %r62, %r7, %p17;
	selp.b32 	%r64, 0, %r63, %p16;
	mad.lo.s32 	%r65, %r64, %r3, %r1;
	mul.wide.s32 	%rd17, %r65, 4;
	add.s64 	%rd18, %rd1, %rd17;
	ld.global.f32 	%f32, [%rd18];
	ld.const.f32 	%f33, [%rd8+20];
	fma.rn.f32 	%f34, %f32, %f33, %f31;
	add.s32 	%r66, %r108, 6;
	setp.lt.s32 	%p18, %r66, 0;
	setp.lt.s32 	%p19, %r66, %r35;
	selp.b32 	%r67, %r66, %r7, %p19;
	selp.b32 	%r68, 0, %r67, %p18;
	mad.lo.s32 	%r69, %r68, %r3, %r1;
	mul.wide.s32 	%rd19, %r69, 4;
	add.s64 	%rd20, %rd1, %rd19;
	ld.global.f32 	%f35, [%rd20];
	ld.const.f32 	%f36, [%rd8+24];
	fma.rn.f32 	%f37, %f35, %f36, %f34;
	add.s32 	%r70, %r108, 7;
	setp.lt.s32 	%p20, %r70, 0;
	setp.lt.s32 	%p21, %r70, %r35;
	selp.b32 	%r71, %r70, %r7, %p21;
	selp.b32 	%r72, 0, %r71, %p20;
	mad.lo.s32 	%r73, %r72, %r3, %r1;
	mul.wide.s32 	%rd21, %r73, 4;
	add.s64 	%rd22, %rd1, %rd21;
	ld.global.f32 	%f38, [%rd22];
	ld.const.f32 	%f39, [%rd8+28];
	fma.rn.f32 	%f67, %f38, %f39, %f37;
	add.s32 	%r111, %r111, 8;
	add.s32 	%r110, %r110, 8;
	add.s32 	%r109, %r109, 8;
	add.s32 	%r108, %r108, 8;
	setp.ne.s32 	%p22, %r110, 0;
	@%p22 bra 	$L__BB2_4;
	add.s32 	%r113, %r111, -3;
$L__BB2_6:
	setp.eq.s32 	%p23, %r10, 0;
	@%p23 bra 	$L__BB2_14;
	setp.lt.u32 	%p24, %r10, 4;
	@%p24 bra 	$L__BB2_9;
	add.s32 	%r74, %r113, %r34;
	setp.lt.s32 	%p25, %r74, 0;
	setp.lt.s32 	%p26, %r74, %r35;
	selp.b32 	%r75, %r74, %r7, %p26;
	selp.b32 	%r76, 0, %r75, %p25;
	mad.lo.s32 	%r77, %r76, %r3, %r1;
	mul.wide.s32 	%rd23, %r77, 4;
	add.s64 	%rd24, %rd1, %rd23;
	ld.global.f32 	%f41, [%rd24];
	add.s32 	%r78, %r113, %r5;
	mul.wide.s32 	%rd25, %r78, 4;
	mov.u64 	%rd26, c_kernel1;
	add.s64 	%rd27, %rd26, %rd25;
	ld.const.f32 	%f42, [%rd27];
	fma.rn.f32 	%f43, %f41, %f42, %f67;
	add.s32 	%r79, %r74, 1;
	setp.lt.s32 	%p27, %r79, 0;
	setp.lt.s32 	%p28, %r79, %r35;
	selp.b32 	%r80, %r79, %r7, %p28;
	selp.b32 	%r81, 0, %r80, %p27;
	mad.lo.s32 	%r82, %r81, %r3, %r1;
	mul.wide.s32 	%rd28, %r82, 4;
	add.s64 	%rd29, %rd1, %rd28;
	ld.global.f32 	%f44, [%rd29];
	ld.const.f32 	%f45, [%rd27+4];
	fma.rn.f32 	%f46, %f44, %f45, %f43;
	add.s32 	%r83, %r74, 2;
	setp.lt.s32 	%p29, %r83, 0;
	setp.lt.s32 	%p30, %r83, %r35;
	selp.b32 	%r84, %r83, %r7, %p30;
	selp.b32 	%r85, 0, %r84, %p29;
	mad.lo.s32 	%r86, %r85, %r3, %r1;
	mul.wide.s32 	%rd30, %r86, 4;
	add.s64 	%rd31, %rd1, %rd30;
	ld.global.f32 	%f47, [%rd31];
	ld.const.f32 	%f48, [%rd27+8];
	fma.rn.f32 	%f49, %f47, %f48, %f46;
	add.s32 	%r87, %r74, 3;
	setp.lt.s32 	%p31, %r87, 0;
	setp.lt.s32 	%p32, %r87, %r35;
	selp.b32 	%r88, %r87, %r7, %p32;
	selp.b32 	%r89, 0, %r88, %p31;
	mad.lo.s32 	%r90, %r89, %r3, %r1;
	mul.wide.s32 	%rd32, %r90, 4;
	add.s64 	%rd33, %rd1, %rd32;
	ld.global.f32 	%f50, [%rd33];
	ld.const.f32 	%f51, [%rd27+12];
	fma.rn.f32 	%f67, %f50, %f51, %f49;
	add.s32 	%r113, %r113, 4;
$L__BB2_9:
	and.b32  	%r91, %r9, 3;
	setp.eq.s32 	%p33, %r91, 0;
	@%p33 bra 	$L__BB2_14;
	setp.eq.s32 	%p34, %r91, 1;
	@%p34 bra 	$L__BB2_12;
	add.s32 	%r92, %r113, %r34;
	setp.lt.s32 	%p35, %r92, 0;
	setp.lt.s32 	%p36, %r92, %r35;
	selp.b32 	%r93, %r92, %r7, %p36;
	selp.b32 	%r94, 0, %r93, %p35;
	mad.lo.s32 	%r95, %r94, %r3, %r1;
	mul.wide.s32 	%rd34, %r95, 4;
	add.s64 	%rd35, %rd1, %rd34;
	ld.global.f32 	%f53, [%rd35];
	add.s32 	%r96, %r113, %r5;
	mul.wide.s32 	%rd36, %r96, 4;
	mov.u64 	%rd37, c_kernel1;
	add.s64 	%rd38, %rd37, %rd36;
	ld.const.f32 	%f54, [%rd38];
	fma.rn.f32 	%f55, %f53, %f54, %f67;
	add.s32 	%r97, %r92, 1;
	setp.lt.s32 	%p37, %r97, 0;
	setp.lt.s32 	%p38, %r97, %r35;
	selp.b32 	%r98, %r97, %r7, %p38;
	selp.b32 	%r99, 0, %r98, %p37;
	mad.lo.s32 	%r100, %r99, %r3, %r1;
	mul.wide.s32 	%rd39, %r100, 4;
	add.s64 	%rd40, %rd1, %rd39;
	ld.global.f32 	%f56, [%rd40];
	ld.const.f32 	%f57, [%rd38+4];
	fma.rn.f32 	%f67, %f56, %f57, %f55;
	add.s32 	%r113, %r113, 2;
$L__BB2_12:
	and.b32  	%r101, %r8, 1;
	setp.eq.b32 	%p39, %r101, 1;
	@%p39 bra 	$L__BB2_14;
	add.s32 	%r102, %r113, %r34;
	setp.lt.s32 	%p40, %r102, 0;
	setp.lt.s32 	%p41, %r102, %r35;
	selp.b32 	%r103, %r102, %r7, %p41;
	selp.b32 	%r104, 0, %r103, %p40;
	mad.lo.s32 	%r105, %r104, %r3, %r1;
	mul.wide.s32 	%rd41, %r105, 4;
	add.s64 	%rd42, %rd1, %rd41;
	ld.global.f32 	%f58, [%rd42];
	add.s32 	%r106, %r113, %r5;
	mul.wide.s32 	%rd43, %r106, 4;
	mov.u64 	%rd44, c_kernel1;
	add.s64 	%rd45, %rd44, %rd43;
	ld.const.f32 	%f59, [%rd45];
	fma.rn.f32 	%f67, %f58, %f59, %f67;
$L__BB2_14:
	mad.lo.s32 	%r107, %r3, %r34, %r1;
	cvta.to.global.u64 	%rd46, %rd2;
	mul.wide.s32 	%rd47, %r107, 4;
	add.s64 	%rd48, %rd46, %rd47;
	st.global.f32 	[%rd48], %f67;
$L__BB2_15:
	ret;

}
	// .globl	_Z14blur_vertical2PKfPf
.visible .entry _Z14blur_vertical2PKfPf(
	.param .u64 .ptr .align 1 _Z14blur_vertical2PKfPf_param_0,
	.param .u64 .ptr .align 1 _Z14blur_vertical2PKfPf_param_1
)
{
	.reg .pred 	%p<42>;
	.reg .b32 	%r<115>;
	.reg .b32 	%f<68>;
	.reg .b64 	%rd<49>;

	ld.param.u64 	%rd3, [_Z14blur_vertical2PKfPf_param_0];
	ld.param.u64 	%rd2, [_Z14blur_vertical2PKfPf_param_1];
	cvta.to.global.u64 	%rd1, %rd3;
	mov.u32 	%r28, %ctaid.x;
	mov.u32 	%r29, %ntid.x;
	mov.u32 	%r30, %tid.x;
	mad.lo.s32 	%r1, %r28, %r29, %r30;
	mov.u32 	%r31, %ctaid.y;
	mov.u32 	%r32, %ntid.y;
	mov.u32 	%r33, %tid.y;
	mad.lo.s32 	%r34, %r31, %r32, %r33;
	ld.const.u32 	%r3, [WIDTH];
	setp.ge.s32 	%p1, %r1, %r3;
	ld.const.u32 	%r35, [HEIGHT];
	setp.ge.s32 	%p2, %r34, %r35;
	or.pred  	%p3, %p1, %p2;
	@%p3 bra 	$L__BB3_15;
	ld.const.u32 	%r36, [KSIZE];
	shr.u32 	%r37, %r36, 31;
	add.s32 	%r38, %r36, %r37;
	shr.s32 	%r5, %r38, 1;
	setp.lt.s32 	%p4, %r36, -1;
	mov.f32 	%f67, 0f00000000;
	@%p4 bra 	$L__BB3_14;
	neg.s32 	%r113, %r5;
	add.s32 	%r7, %r35, -1;
	abs.s32 	%r39, %r5;
	add.s32 	%r8, %r5, %r39;
	add.s32 	%r9, %r8, 1;
	and.b32  	%r10, %r9, 7;
	setp.lt.u32 	%p5, %r8, 7;
	mov.f32 	%f67, 0f00000000;
	@%p5 bra 	$L__BB3_6;
	sub.s32 	%r111, 3, %r5;
	and.b32  	%r41, %r9, -8;
	neg.s32 	%r110, %r41;
	sub.s32 	%r108, %r34, %r5;
	mov.f32 	%f67, 0f00000000;
	mov.b32 	%r109, 3;
	mov.u64 	%rd7, c_kernel2;
$L__BB3_4:
	.pragma "nounroll";
	setp.lt.s32 	%p6, %r108, 0;
	setp.lt.s32 	%p7, %r108, %r35;
	selp.b32 	%r42, %r108, %r7, %p7;
	selp.b32 	%r43, 0, %r42, %p6;
	mad.lo.s32 	%r44, %r43, %r3, %r1;
	mul.wide.s32 	%rd4, %r44, 4;
	add.s64 	%rd5, %rd1, %rd4;
	ld.global.f32 	%f17, [%rd5];
	add.s32 	%r45, %r109, -3;
	mul.wide.s32 	%rd6, %r45, 4;
	add.s64 	%rd8, %rd7, %rd6;
	ld.const.f32 	%f18, [%rd8];
	fma.rn.f32 	%f19, %f17, %f18, %f67;
	add.s32 	%r46, %r108, 1;
	setp.lt.s32 	%p8, %r46, 0;
	setp.lt.s32 	%p9, %r46, %r35;
	selp.b32 	%r47, %r46, %r7, %p9;
	selp.b32 	%r48, 0, %r47, %p8;
	mad.lo.s32 	%r49, %r48, %r3, %r1;
	mul.wide.s32 	%rd9, %r49, 4;
	add.s64 	%rd10, %rd1, %rd9;
	ld.global.f32 	%f20, [%rd10];
	ld.const.f32 	%f21, [%rd8+4];
	fma.rn.f32 	%f22, %f20, %f21, %f19;
	add.s32 	%r50, %r108, 2;
	setp.lt.s32 	%p10, %r50, 0;
	setp.lt.s32 	%p11, %r50, %r35;
	selp.b32 	%r51, %r50, %r7, %p11;
	selp.b32 	%r52, 0, %r51, %p10;
	mad.lo.s32 	%r53, %r52, %r3, %r1;
	mul.wide.s32 	%rd11, %r53, 4;
	add.s64 	%rd12, %rd1, %rd11;
	ld.global.f32 	%f23, [%rd12];
	ld.const.f32 	%f24, [%rd8+8];
	fma.rn.f32 	%f25, %f23, %f24, %f22;
	add.s32 	%r54, %r108, 3;
	setp.lt.s32 	%p12, %r54, 0;
	setp.lt.s32 	%p13, %r54, %r35;
	selp.b32 	%r55, %r54, %r7, %p13;
	selp.b32 	%r56, 0, %r55, %p12;
	mad.lo.s32 	%r57, %r56, %r3, %r1;
	mul.wide.s32 	%rd13, %r57, 4;
	add.s64 	%rd14, %rd1, %rd13;
	ld.global.f32 	%f26, [%rd14];
	ld.const.f32 	%f27, [%rd8+12];
	fma.rn.f32 	%f28, %f26, %f27, %f25;
	add.s32 	%r58, %r108, 4;
	setp.lt.s32 	%p14, %r58, 0;
	setp.lt.s32 	%p15, %r58, %r35;
	selp.b32 	%r59, %r58, %r7, %p15;
	selp.b32 	%r60, 0, %r59, %p14;
	mad.lo.s32 	%r61, %r60, %r3, %r1;
	mul.wide.s32 	%rd15, %r61, 4;
	add.s64 	%rd16, %rd1, %rd15;
	ld.global.f32 	%f29, [%rd16];
	ld.const.f32 	%f30, [%rd8+16];
	fma.rn.f32 	%f31, %f29, %f30, %f28;
	add.s32 	%r62, %r108, 5;
	setp.lt.s32 	%p16, %r62, 0;
	setp.lt.s32 	%p17, %r62, %r35;
	selp.b32 	%r63, %r62, %r7, %p17;
	selp.b32 	%r64, 0, %r63, %p16;
	mad.lo.s32 	%r65, %r64, %r3, %r1;
	mul.wide.s32 	%rd17, %r65, 4;
	add.s64 	%rd18, %rd1, %rd17;
	ld.global.f32 	%f32, [%rd18];
	ld.const.f32 	%f33, [%rd8+20];
	fma.rn.f32 	%f34, %f32, %f33, %f31;
	add.s32 	%r66, %r108, 6;
	setp.lt.s32 	%p18, %r66, 0;
	setp.lt.s32 	%p19, %r66, %r35;
	selp.b32 	%r67, %r66, %r7, %p19;
	selp.b32 	%r68, 0, %r67, %p18;
	mad.lo.s32 	%r69, %r68, %r3, %r1;
	mul.wide.s32 	%rd19, %r69, 4;
	add.s64 	%rd20, %rd1, %rd19;
	ld.global.f32 	%f35, [%rd20];
	ld.const.f32 	%f36, [%rd8+24];
	fma.rn.f32 	%f37, %f35, %f36, %f34;
	add.s32 	%r70, %r108, 7;
	setp.lt.s32 	%p20, %r70, 0;
	setp.lt.s32 	%p21, %r70, %r35;
	selp.b32 	%r71, %r70, %r7, %p21;
	selp.b32 	%r72, 0, %r71, %p20;
	mad.lo.s32 	%r73, %r72, %r3, %r1;
	mul.wide.s32 	%rd21, %r73, 4;
	add.s64 	%rd22, %rd1, %rd21;
	ld.global.f32 	%f38, [%rd22];
	ld.const.f32 	%f39, [%rd8+28];
	fma.rn.f32 	%f67, %f38, %f39, %f37;
	add.s32 	%r111, %r111, 8;
	add.s32 	%r110, %r110, 8;
	add.s32 	%r109, %r109, 8;
	add.s32 	%r108, %r108, 8;
	setp.ne.s32 	%p22, %r110, 0;
	@%p22 bra 	$L__BB3_4;
	add.s32 	%r113, %r111, -3;
$L__BB3_6:
	setp.eq.s32 	%p23, %r10, 0;
	@%p23 bra 	$L__BB3_14;
	setp.lt.u32 	%p24, %r10, 4;
	@%p24 bra 	$L__BB3_9;
	add.s32 	%r74, %r113, %r34;
	setp.lt.s32 	%p25, %r74, 0;
	setp.lt.s32 	%p26, %r74, %r35;
	selp.b32 	%r75, %r74, %r7, %p26;
	selp.b32 	%r76, 0, %r75, %p25;
	mad.lo.s32 	%r77, %r76, %r3, %r1;
	mul.wide.s32 	%rd23, %r77, 4;
	add.s64 	%rd24, %rd1, %rd23;
	ld.global.f32 	%f41, [%rd24];
	add.s32 	%r78, %r113, %r5;
	mul.wide.s32 	%rd25, %r78, 4;
	mov.u64 	%rd26, c_kernel2;
	add.s64 	%rd27, %rd26, %rd25;
	ld.const.f32 	%f42, [%rd27];
	fma.rn.f32 	%f43, %f41, %f42, %f67;
	add.s32 	%r79, %r74, 1;
	setp.lt.s32 	%p27, %r79, 0;
	setp.lt.s32 	%p28, %r79, %r35;
	selp.b32 	%r80, %r79, %r7, %p28;
	selp.b32 	%r81, 0, %r80, %p27;
	mad.lo.s32 	%r82, %r81, %r3, %r1;
	mul.wide.s32 	%rd28, %r82, 4;
	add.s64 	%rd29, %rd1, %rd28;
	ld.global.f32 	%f44, [%rd29];
	ld.const.f32 	%f45, [%rd27+4];
	fma.rn.f32 	%f46, %f44, %f45, %f43;
	add.s32 	%r83, %r74, 2;
	setp.lt.s32 	%p29, %r83, 0;
	setp.lt.s32 	%p30, %r83, %r35;
	selp.b32 	%r84, %r83, %r7, %p30;
	selp.b32 	%r85, 0, %r84, %p29;
	mad.lo.s32 	%r86, %r85, %r3, %r1;
	mul.wide.s32 	%rd30, %r86, 4;
	add.s64 	%rd31, %rd1, %rd30;
	ld.global.f32 	%f47, [%rd31];
	ld.const.f32 	%f48, [%rd27+8];
	fma.rn.f32 	%f49, %f47, %f48, %f46;
	add.s32 	%r87, %r74, 3;
	setp.lt.s32 	%p31, %r87, 0;
	setp.lt.s32 	%p32, %r87, %r35;
	selp.b32 	%r88, %r87, %r7, %p32;
	selp.b32 	%r89, 0, %r88, %p31;
	mad.lo.s32 	%r90, %r89, %r3, %r1;
	mul.wide.s32 	%rd32, %r90, 4;
	add.s64 	%rd33, %rd1, %rd32;
	ld.global.f32 	%f50, [%rd33];
	ld.const.f32 	%f51, [%rd27+12];
	fma.rn.f32 	%f67, %f50, %f51, %f49;
	add.s32 	%r113, %r113, 4;
$L__BB3_9:
	and.b32  	%r91, %r9, 3;
	setp.eq.s32 	%p33, %r91, 0;
	@%p33 bra 	$L__BB3_14;
	setp.eq.s32 	%p34, %r91, 1;
	@%p34 bra 	$L__BB3_12;
	add.s32 	%r92, %r113, %r34;
	setp.lt.s32 	%p35, %r92, 0;
	setp.lt.s32 	%p36, %r92, %r35;
	selp.b32 	%r93, %r92, %r7, %p36;
	selp.b32 	%r94, 0, %r93, %p35;
	mad.lo.s32 	%r95, %r94, %r3, %r1;
	mul.wide.s32 	%rd34, %r95, 4;
	add.s64 	%rd35, %rd1, %rd34;
	ld.global.f32 	%f53, [%rd35];
	add.s32 	%r96, %r113, %r5;
	mul.wide.s32 	%rd36, %r96, 4;
	mov.u64 	%rd37, c_kernel2;
	add.s64 	%rd38, %rd37, %rd36;
	ld.const.f32 	%f54, [%rd38];
	fma.rn.f32 	%f55, %f53, %f54, %f67;
	add.s32 	%r97, %r92, 1;
	setp.lt.s32 	%p37, %r97, 0;
	setp.lt.s32 	%p38, %r97, %r35;
	selp.b32 	%r98, %r97, %r7, %p38;
	selp.b32 	%r99, 0, %r98, %p37;
	mad.lo.s32 	%r100, %r99, %r3, %r1;
	mul.wide.s32 	%rd39, %r100, 4;
	add.s64 	%rd40, %rd1, %rd39;
	ld.global.f32 	%f56, [%rd40];
	ld.const.f32 	%f57, [%rd38+4];
	fma.rn.f32 	%f67, %f56, %f57, %f55;
	add.s32 	%r113, %r113, 2;
$L__BB3_12:
	and.b32  	%r101, %r8, 1;
	setp.eq.b32 	%p39, %r101, 1;
	@%p39 bra 	$L__BB3_14;
	add.s32 	%r102, %r113, %r34;
	setp.lt.s32 	%p40, %r102, 0;
	setp.lt.s32 	%p41, %r102, %r35;
	selp.b32 	%r103, %r102, %r7, %p41;
	selp.b32 	%r104, 0, %r103, %p40;
	mad.lo.s32 	%r105, %r104, %r3, %r1;
	mul.wide.s32 	%rd41, %r105, 4;
	add.s64 	%rd42, %rd1, %rd41;
	ld.global.f32 	%f58, [%rd42];
	add.s32 	%r106, %r113, %r5;
	mul.wide.s32 	%rd43, %r106, 4;
	mov.u64 	%rd44, c_kernel2;
	add.s64 	%rd45, %rd44, %rd43;
	ld.const.f32 	%f59, [%rd45];
	fma.rn.f32 	%f67, %f58, %f59, %f67;
$L__BB3_14:
	mad.lo.s32 	%r107, %r3, %r34, %r1;
	cvta.to.global.u64 	%rd46, %rd2;
	mul.wide.s32 	%rd47, %r107, 4;
	add.s64 	%rd48, %rd46, %rd47;
	st.global.f32 	[%rd48], %f67;
$L__BB3_15:
	ret;

}
	// .globl	_Z8sumScalePKfS0_Ph
.visible .entry _Z8sumScalePKfS0_Ph(
	.param .u64 .ptr .align 1 _Z8sumScalePKfS0_Ph_param_0,
	.param .u64 .ptr .align 1 _Z8sumScalePKfS0_Ph_param_1,
	.param .u64 .ptr .align 1 _Z8sumScalePKfS0_Ph_param_2
)
{
	.reg .pred 	%p<8>;
	.reg .b32 	%r<19>;
	.reg .b32 	%f<10>;
	.reg .b64 	%rd<12>;

	ld.param.u64 	%rd1, [_Z8sumScalePKfS0_Ph_param_0];
	ld.param.u64 	%rd2, [_Z8sumScalePKfS0_Ph_param_1];
	ld.param.u64 	%rd3, [_Z8sumScalePKfS0_Ph_param_2];
	mov.u32 	%r5, %ctaid.x;
	mov.u32 	%r6, %ntid.x;
	mov.u32 	%r7, %tid.x;
	mad.lo.s32 	%r1, %r5, %r6, %r7;
	mov.u32 	%r8, %ctaid.y;
	mov.u32 	%r9, %ntid.y;
	mov.u32 	%r10, %tid.y;
	mad.lo.s32 	%r11, %r8, %r9, %r10;
	ld.const.u32 	%r3, [WIDTH];
	setp.ge.s32 	%p1, %r1, %r3;
	ld.const.u32 	%r12, [HEIGHT];
	setp.ge.s32 	%p2, %r11, %r12;
	or.pred  	%p3, %p1, %p2;
	@%p3 bra 	$L__BB4_5;
	cvta.to.global.u64 	%rd4, %rd2;
	cvta.to.global.u64 	%rd5, %rd1;
	mad.lo.s32 	%r4, %r3, %r11, %r1;
	mul.wide.s32 	%rd6, %r4, 4;
	add.s64 	%rd7, %rd4, %rd6;
	ld.global.f32 	%f5, [%rd7];
	add.s64 	%rd8, %rd5, %rd6;
	ld.global.f32 	%f6, [%rd8];
	sub.f32 	%f7, %f5, %f6;
	mul.f32 	%f1, %f7, 0f41A00000;
	setp.gt.f32 	%p4, %f1, 0f437F0000;
	mov.f32 	%f9, 0f00000000;
	@%p4 bra 	$L__BB4_4;
	mov.f32 	%f9, 0f437F0000;
	sub.f32 	%f2, %f9, %f1;
	setp.gt.f32 	%p5, %f2, 0f437F0000;
	@%p5 bra 	$L__BB4_4;
	mov.f32 	%f9, %f2;
$L__BB4_4:
	cvt.s64.s32 	%rd9, %r4;
	cvt.rzi.u32.f32 	%r14, %f9;
	ld.const.u32 	%r15, [THRESHOLD];
	setp.lt.s32 	%p6, %r15, 0;
	and.b32  	%r16, %r14, 255;
	setp.gt.u32 	%p7, %r16, %r15;
	selp.b32 	%r17, 255, 0, %p7;
	selp.b32 	%r18, %r14, %r17, %p6;
	cvta.to.global.u64 	%rd10, %rd3;
	add.s64 	%rd11, %rd10, %rd9;
	st.global.u8 	[%rd11], %r18;
$L__BB4_5:
	ret;

}


// ===== COMPILED SASS (sm_100) =====

	.target	sm_100

	.elftype	@"ET_EXEC"


//--------------------- .note.nv.tkinfo           --------------------------
	.section	.note.nv.tkinfo,"",@"SHT_NOTE"
	.sectionflags	@"SHF_NOTE_NV_TKINFO"
	.tkinfo
        /*0018*/ 	.word	0x00000002
        /*0030*/ 	.string	""
        /*0030*/ 	.string	"ptxas"
        /*0030*/ 	.string	"Cuda compilation tools, release 13.0, V13.0.88"
        /*0030*/ 	.string	"Build cuda_13.0.r13.0/compiler.36424714_0"
        /*0030*/ 	.string	"-arch sm_100 -m 64 "



//--------------------- .note.nv.cuinfo           --------------------------
	.section	.note.nv.cuinfo,"",@"SHT_NOTE"
	.sectionflags	@"SHF_NOTE_NV_CUINFO"
        /*0018*/ 	.short	0x0002
        /*001a*/ 	.short	0x0064
        /*001c*/ 	.short	0x0082
	.zero		2


//--------------------- .nv.info                  --------------------------
	.section	.nv.info,"",@"SHT_CUDA_INFO"
	.align	4


	//----- nvinfo : EIATTR_REGCOUNT
	.align		4
        /*0000*/ 	.byte	0x04, 0x2f
        /*0002*/ 	.short	(.L_7 - .L_6)
	.align		4
.L_6:
        /*0004*/ 	.word	index@(_Z15blur_horizontalPKhPf)
        /*0008*/ 	.word	0x0000001c


	//----- nvinfo : EIATTR_FRAME_SIZE
	.align		4
.L_7:
        /*000c*/ 	.byte	0x04, 0x11
        /*000e*/ 	.short	(.L_9 - .L_8)
	.align		4
.L_8:
        /*0010*/ 	.word	index@(_Z15blur_horizontalPKhPf)
        /*0014*/ 	.word	0x00000000


	//----- nvinfo : EIATTR_REGCOUNT
	.align		4
.L_9:
        /*0018*/ 	.byte	0x04, 0x2f
        /*001a*/ 	.short	(.L_11 - .L_10)
	.align		4
.L_10:
        /*001c*/ 	.word	index@(_Z16blur_horizontal2PKhPf)
        /*0020*/ 	.word	0x0000001c


	//----- nvinfo : EIATTR_FRAME_SIZE
	.align		4
.L_11:
        /*0024*/ 	.byte	0x04, 0x11
        /*0026*/ 	.short	(.L_13 - .L_12)
	.align		4
.L_12:
        /*0028*/ 	.word	index@(_Z16blur_horizontal2PKhPf)
        /*002c*/ 	.word	0x00000000


	//----- nvinfo : EIATTR_REGCOUNT
	.align		4
.L_13:
        /*0030*/ 	.byte	0x04, 0x2f
        /*0032*/ 	.short	(.L_15 - .L_14)
	.align		4
.L_14:
        /*0034*/ 	.word	index@(_Z13blur_verticalPKfPf)
        /*0038*/ 	.word	0x0000001d


	//----- nvinfo : EIATTR_FRAME_SIZE
	.align		4
.L_15:
        /*003c*/ 	.byte	0x04, 0x11
        /*003e*/ 	.short	(.L_17 - .L_16)
	.align		4
.L_16:
        /*0040*/ 	.word	index@(_Z13blur_verticalPKfPf)
        /*0044*/ 	.word	0x00000000


	//----- nvinfo : EIATTR_REGCOUNT
	.align		4
.L_17:
        /*0048*/ 	.byte	0x04, 0x2f
        /*004a*/ 	.short	(.L_19 - .L_18)
	.align		4
.L_18:
        /*004c*/ 	.word	index@(_Z14blur_vertical2PKfPf)
        /*0050*/ 	.word	0x0000001d


	//----- nvinfo : EIATTR_FRAME_SIZE
	.align		4
.L_19:
        /*0054*/ 	.byte	0x04, 0x11
        /*0056*/ 	.short	(.L_21 - .L_20)
	.align		4
.L_20:
        /*0058*/ 	.word	index@(_Z14blur_vertical2PKfPf)
        /*005c*/ 	.word	0x00000000


	//----- nvinfo : EIATTR_REGCOUNT
	.align		4
.L_21:
        /*0060*/ 	.byte	0x04, 0x2f
        /*0062*/ 	.short	(.L_23 - .L_22)
	.align		4
.L_22:
        /*0064*/ 	.word	index@(_Z8sumScalePKfS0_Ph)
        /*0068*/ 	.word	0x0000000a


	//----- nvinfo : EIATTR_FRAME_SIZE
	.align		4
.L_23:
        /*006c*/ 	.byte	0x04, 0x11
        /*006e*/ 	.short	(.L_25 - .L_24)
	.align		4
.L_24:
        /*0070*/ 	.word	index@(_Z8sumScalePKfS0_Ph)
        /*0074*/ 	.word	0x00000000


	//----- nvinfo : EIATTR_MIN_STACK_SIZE
	.align		4
.L_25:
        /*0078*/ 	.byte	0x04, 0x12
        /*007a*/ 	.short	(.L_27 - .L_26)
	.align		4
.L_26:
        /*007c*/ 	.word	index@(_Z8sumScalePKfS0_Ph)
        /*0080*/ 	.word	0x00000000


	//----- nvinfo : EIATTR_MIN_STACK_SIZE
	.align		4
.L_27:
        /*0084*/ 	.byte	0x04, 0x12
        /*0086*/ 	.short	(.L_29 - .L_28)
	.align		4
.L_28:
        /*0088*/ 	.word	index@(_Z14blur_vertical2PKfPf)
        /*008c*/ 	.word	0x00000000


	//----- nvinfo : EIATTR_MIN_STACK_SIZE
	.align		4
.L_29:
        /*0090*/ 	.byte	0x04, 0x12
        /*0092*/ 	.short	(.L_31 - .L_30)
	.align		4
.L_30:
        /*0094*/ 	.word	index@(_Z13blur_verticalPKfPf)
        /*0098*/ 	.word	0x00000000


	//----- nvinfo : EIATTR_MIN_STACK_SIZE
	.align		4
.L_31:
        /*009c*/ 	.byte	0x04, 0x12
        /*009e*/ 	.short	(.L_33 - .L_32)
	.align		4
.L_32:
        /*00a0*/ 	.word	index@(_Z16blur_horizontal2PKhPf)
        /*00a4*/ 	.word	0x00000000


	//----- nvinfo : EIATTR_MIN_STACK_SIZE
	.align		4
.L_33:
        /*00a8*/ 	.byte	0x04, 0x12
        /*00aa*/ 	.short	(.L_35 - .L_34)
	.align		4
.L_34:
        /*00ac*/ 	.word	index@(_Z15blur_horizontalPKhPf)
        /*00b0*/ 	.word	0x00000000
.L_35:


//--------------------- .nv.compat                --------------------------
	.section	.nv.compat,"",@"SHT_CUDA_COMPAT_INFO"
	.align	4
        /*0000*/ 	.byte	0x02, 0x09, 0x00, 0x00, 0x02, 0x02, 0x01, 0x00, 0x02, 0x05, 0x05, 0x00, 0x03, 0x07, 0x01, 0x01
        /*0010*/ 	.byte	0x02, 0x03, 0x00, 0x00, 0x02, 0x06, 0x01, 0x00, 0x04, 0x0b, 0x08, 0x00, 0x01, 0x00, 0x00, 0x00
        /*0020*/ 	.byte	0x00, 0x00, 0x00, 0x00


//--------------------- .nv.info._Z8sumScalePKfS0_Ph --------------------------
	.section	.nv.info._Z8sumScalePKfS0_Ph,"",@"SHT_CUDA_INFO"
	.sectionflags	@""
	.align	4


	//----- nvinfo : EIATTR_CUDA_API_VERSION
	.align		4
        /*0000*/ 	.byte	0x04, 0x37
        /*0002*/ 	.short	(.L_37 - .L_36)
.L_36:
        /*0004*/ 	.word	0x00000082


	//----- nvinfo : EIATTR_KPARAM_INFO
	.align		4
.L_37:
        /*0008*/ 	.byte	0x04, 0x17
        /*000a*/ 	.short	(.L_39 - .L_38)
.L_38:
        /*000c*/ 	.word	0x00000000
        /*0010*/ 	.short	0x0002
        /*0012*/ 	.short	0x0010
        /*0014*/ 	.byte	0x00, 0xf5, 0x21, 0x00


	//----- nvinfo : EIATTR_KPARAM_INFO
	.align		4
.L_39:
        /*0018*/ 	.byte	0x04, 0x17
        /*001a*/ 	.short	(.L_41 - .L_40)
.L_40:
        /*001c*/ 	.word	0x00000000
        /*0020*/ 	.short	0x0001
        /*0022*/ 	.short	0x0008
        /*0024*/ 	.byte	0x00, 0xf5, 0x21, 0x00


	//----- nvinfo : EIATTR_KPARAM_INFO
	.align		4
.L_41:
        /*0028*/ 	.byte	0x04, 0x17
        /*002a*/ 	.short	(.L_43 - .L_42)
.L_42:
        /*002c*/ 	.word	0x00000000
        /*0030*/ 	.short	0x0000
        /*0032*/ 	.short	0x0000
        /*0034*/ 	.byte	0x00, 0xf5, 0x21, 0x00


	//----- nvinfo : EIATTR_SPARSE_MMA_MASK
	.align		4
.L_43:
        /*0038*/ 	.byte	0x03, 0x50
        /*003a*/ 	.short	0x0000


	//----- nvinfo : EIATTR_MAXREG_COUNT
	.align		4
        /*003c*/ 	.byte	0x03, 0x1b
        /*003e*/ 	.short	0x00ff


	//----- nvinfo : EIATTR_MERCURY_ISA_VERSION
	.align		4
        /*0040*/ 	.byte	0x03, 0x5f
        /*0042*/ 	.short	0x0101


	//----- nvinfo : EIATTR_VRC_CTA_INIT_COUNT
	.align		4
        /*0044*/ 	.byte	0x02, 0x4a
	.zero		1
	.zero		1


	//----- nvinfo : EIATTR_EXIT_INSTR_OFFSETS
	.align		4
        /*0048*/ 	.byte	0x04, 0x1c
        /*004a*/ 	.short	(.L_45 - .L_44)


	//   ....[0]....
.L_44:
        /*004c*/ 	.word	0x000000d0


	//   ....[1]....
        /*0050*/ 	.word	0x000002b0


	//----- nvinfo : EIATTR_CRS_STACK_SIZE
	.align		4
.L_45:
        /*0054*/ 	.byte	0x04, 0x1e
        /*0056*/ 	.short	(.L_47 - .L_46)
.L_46:
        /*0058*/ 	.word	0x00000000


	//----- nvinfo : EIATTR_CBANK_PARAM_SIZE
	.align		4
.L_47:
        /*005c*/ 	.byte	0x03, 0x19
        /*005e*/ 	.short	0x0018


	//----- nvinfo : EIATTR_PARAM_CBANK
	.align		4
        /*0060*/ 	.byte	0x04, 0x0a
        /*0062*/ 	.short	(.L_49 - .L_48)
	.align		4
.L_48:
        /*0064*/ 	.word	index@(.nv.constant0._Z8sumScalePKfS0_Ph)
        /*0068*/ 	.short	0x0380
        /*006a*/ 	.short	0x0018


	//----- nvinfo : EIATTR_SW_WAR
	.align		4
.L_49:
        /*006c*/ 	.byte	0x04, 0x36
        /*006e*/ 	.short	(.L_51 - .L_50)
.L_50:
        /*0070*/ 	.word	0x00000008
.L_51:


//--------------------- .nv.info._Z14blur_vertical2PKfPf --------------------------
	.section	.nv.info._Z14blur_vertical2PKfPf,"",@"SHT_CUDA_INFO"
	.sectionflags	@""
	.align	4


	//----- nvinfo : EIATTR_CUDA_API_VERSION
	.align		4
        /*0000*/ 	.byte	0x04, 0x37
        /*0002*/ 	.short	(.L_53 - .L_52)
.L_52:
        /*0004*/ 	.word	0x00000082


	//----- nvinfo : EIATTR_KPARAM_INFO
	.align		4
.L_53:
        /*0008*/ 	.byte	0x04, 0x17
        /*000a*/ 	.short	(.L_55 - .L_54)
.L_54:
        /*000c*/ 	.word	0x00000000
        /*0010*/ 	.short	0x0001
        /*0012*/ 	.short	0x0008
        /*0014*/ 	.byte	0x00, 0xf5, 0x21, 0x00


	//----- nvinfo : EIATTR_KPARAM_INFO
	.align		4
.L_55:
        /*0018*/ 	.byte	0x04, 0x17
        /*001a*/ 	.short	(.L_57 - .L_56)
.L_56:
        /*001c*/ 	.word	0x00000000
        /*0020*/ 	.short	0x0000
        /*0022*/ 	.short	0x0000
        /*0024*/ 	.byte	0x00, 0xf5, 0x21, 0x00


	//----- nvinfo : EIATTR_SPARSE_MMA_MASK
	.align		4
.L_57:
        /*0028*/ 	.byte	0x03, 0x50
        /*002a*/ 	.short	0x0000


	//----- nvinfo : EIATTR_MAXREG_COUNT
	.align		4
        /*002c*/ 	.byte	0x03, 0x1b
        /*002e*/ 	.short	0x00ff


	//----- nvinfo : EIATTR_MERCURY_ISA_VERSION
	.align		4
        /*0030*/ 	.byte	0x03, 0x5f
        /*0032*/ 	.short	0x0101


	//----- nvinfo : EIATTR_VRC_CTA_INIT_COUNT
	.align		4
        /*0034*/ 	.byte	0x02, 0x4a
	.zero		1
	.zero		1


	//----- nvinfo : EIATTR_EXIT_INSTR_OFFSETS
	.align		4
        /*0038*/ 	.byte	0x04, 0x1c
        /*003a*/ 	.short	(.L_59 - .L_58)


	//   ....[0]....
.L_58:
        /*003c*/ 	.word	0x000000d0


	//   ....[1]....
        /*0040*/ 	.word	0x00000e10


	//----- nvinfo : EIATTR_CBANK_PARAM_SIZE
	.align		4
.L_59:
        /*0044*/ 	.byte	0x03, 0x19
        /*0046*/ 	.short	0x0010


	//----- nvinfo : EIATTR_PARAM_CBANK
	.align		4
        /*0048*/ 	.byte	0x04, 0x0a
        /*004a*/ 	.short	(.L_61 - .L_60)
	.align		4
.L_60:
        /*004c*/ 	.word	index@(.nv.constant0._Z14blur_vertical2PKfPf)
        /*0050*/ 	.short	0x0380
        /*0052*/ 	.short	0x0010


	//----- nvinfo : EIATTR_SW_WAR
	.align		4
.L_61:
        /*0054*/ 	.byte	0x04, 0x36
        /*0056*/ 	.short	(.L_63 - .L_62)
.L_62:
        /*0058*/ 	.word	0x00000008
.L_63:


//--------------------- .nv.info._Z13blur_verticalPKfPf --------------------------
	.section	.nv.info._Z13blur_verticalPKfPf,"",@"SHT_CUDA_INFO"
	.sectionflags	@""
	.align	4


	//----- nvinfo : EIATTR_CUDA_API_VERSION
	.align		4
        /*0000*/ 	.byte	0x04, 0x37
        /*0002*/ 	.short	(.L_65 - .L_64)
.L_64:
        /*0004*/ 	.word	0x00000082


	//----- nvinfo : EIATTR_KPARAM_INFO
	.align		4
.L_65:
        /*0008*/ 	.byte	0x04, 0x17
        /*000a*/ 	.short	(.L_67 - .L_66)
.L_66:
        /*000c*/ 	.word	0x00000000
        /*0010*/ 	.short	0x0001
        /*0012*/ 	.short	0x0008
        /*0014*/ 	.byte	0x00, 0xf5, 0x21, 0x00


	//----- nvinfo : EIATTR_KPARAM_INFO
	.align		4
.L_67:
        /*0018*/ 	.byte	0x04, 0x17
        /*001a*/ 	.short	(.L_69 - .L_68)
.L_68:
        /*001c*/ 	.word	0x00000000
        /*0020*/ 	.short	0x0000
        /*0022*/ 	.short	0x0000
        /*0024*/ 	.byte	0x00, 0xf5, 0x21, 0x00


	//----- nvinfo : EIATTR_SPARSE_MMA_MASK
	.align		4
.L_69:
        /*0028*/ 	.byte	0x03, 0x50
        /*002a*/ 	.short	0x0000


	//----- nvinfo : EIATTR_MAXREG_COUNT
	.align		4
        /*002c*/ 	.byte	0x03, 0x1b
        /*002e*/ 	.short	0x00ff


	//----- nvinfo : EIATTR_MERCURY_ISA_VERSION
	.align		4
        /*0030*/ 	.byte	0x03, 0x5f
        /*0032*/ 	.short	0x0101


	//----- nvinfo : EIATTR_VRC_CTA_INIT_COUNT
	.align		4
        /*0034*/ 	.byte	0x02, 0x4a
	.zero		1
	.zero		1


	//----- nvinfo : EIATTR_EXIT_INSTR_OFFSETS
	.align		4
        /*0038*/ 	.byte	0x04, 0x1c
        /*003a*/ 	.short	(.L_71 - .L_70)


	//   ....[0]....
.L_70:
        /*003c*/ 	.word	0x000000d0


	//   ....[1]....
        /*0040*/ 	.word	0x00000e10


	//----- nvinfo : EIATTR_CBANK_PARAM_SIZE
	.align		4
.L_71:
        /*0044*/ 	.byte	0x03, 0x19
        /*0046*/ 	.short	0x0010


	//----- nvinfo : EIATTR_PARAM_CBANK
	.align		4
        /*0048*/ 	.byte	0x04, 0x0a
        /*004a*/ 	.short	(.L_73 - .L_72)
	.align		4
.L_72:
        /*004c*/ 	.word	index@(.nv.constant0._Z13blur_verticalPKfPf)
        /*0050*/ 	.short	0x0380
        /*0052*/ 	.short	0x0010


	//----- nvinfo : EIATTR_SW_WAR
	.align		4
.L_73:
        /*0054*/ 	.byte	0x04, 0x36
        /*0056*/ 	.short	(.L_75 - .L_74)
.L_74:
        /*0058*/ 	.word	0x00000008
.L_75:


//--------------------- .nv.info._Z16blur_horizontal2PKhPf --------------------------
	.section	.nv.info._Z16blur_horizontal2PKhPf,"",@"SHT_CUDA_INFO"
	.sectionflags	@""
	.align	4


	//----- nvinfo : EIATTR_CUDA_API_VERSION
	.align		4
        /*0000*/ 	.byte	0x04, 0x37
        /*0002*/ 	.short	(.L_77 - .L_76)
.L_76:
        /*0004*/ 	.word	0x00000082


	//----- nvinfo : EIATTR_KPARAM_INFO
	.align		4
.L_77:
        /*0008*/ 	.byte	0x04, 0x17
        /*000a*/ 	.short	(.L_79 - .L_78)
.L_78:
        /*000c*/ 	.word	0x00000000
        /*0010*/ 	.short	0x0001
        /*0012*/ 	.short	0x0008
        /*0014*/ 	.byte	0x00, 0xf5, 0x21, 0x00


	//----- nvinfo : EIATTR_KPARAM_INFO
	.align		4
.L_79:
        /*0018*/ 	.byte	0x04, 0x17
        /*001a*/ 	.short	(.L_81 - .L_80)
.L_80:
        /*001c*/ 	.word	0x00000000
        /*0020*/ 	.short	0x0000
        /*0022*/ 	.short	0x0000
        /*0024*/ 	.byte	0x00, 0xf5, 0x21, 0x00


	//----- nvinfo : EIATTR_SPARSE_MMA_MASK
	.align		4
.L_81:
        /*0028*/ 	.byte	0x03, 0x50
        /*002a*/ 	.short	0x0000


	//----- nvinfo : EIATTR_MAXREG_COUNT
	.align		4
        /*002c*/ 	.byte	0x03, 0x1b
        /*002e*/ 	.short	0x00ff


	//----- nvinfo : EIATTR_MERCURY_ISA_VERSION
	.align		4
        /*0030*/ 	.byte	0x03, 0x5f
        /*0032*/ 	.short	0x0101


	//----- nvinfo : EIATTR_VRC_CTA_INIT_COUNT
	.align		4
        /*0034*/ 	.byte	0x02, 0x4a
	.zero		1
	.zero		1


	//----- nvinfo : EIATTR_EXIT_INSTR_OFFSETS
	.align		4
        /*0038*/ 	.byte	0x04, 0x1c
        /*003a*/ 	.short	(.L_83 - .L_82)


	//   ....[0]....
.L_82:
        /*003c*/ 	.word	0x000000d0


	//   ....[1]....
        /*0040*/ 	.word	0x000011c0


	//----- nvinfo : EIATTR_CBANK_PARAM_SIZE
	.align		4
.L_83:
        /*0044*/ 	.byte	0x03, 0x19
        /*0046*/ 	.short	0x0010


	//----- nvinfo : EIATTR_PARAM_CBANK
	.align		4
        /*0048*/ 	.byte	0x04, 0x0a
        /*004a*/ 	.short	(.L_85 - .L_84)
	.align		4
.L_84:
        /*004c*/ 	.word	index@(.nv.constant0._Z16blur_horizontal2PKhPf)
        /*0050*/ 	.short	0x0380
        /*0052*/ 	.short	0x0010


	//----- nvinfo : EIATTR_SW_WAR
	.align		4
.L_85:
        /*0054*/ 	.byte	0x04, 0x36
        /*0056*/ 	.short	(.L_87 - .L_86)
.L_86:
        /*0058*/ 	.word	0x00000008
.L_87:


//--------------------- .nv.info._Z15blur_horizontalPKhPf --------------------------
	.section	.nv.info._Z15blur_horizontalPKhPf,"",@"SHT_CUDA_INFO"
	.sectionflags	@""
	.align	4


	//----- nvinfo : EIATTR_CUDA_API_VERSION
	.align		4
        /*0000*/ 	.byte	0x04, 0x37
        /*0002*/ 	.short	(.L_89 - .L_88)
.L_88:
        /*0004*/ 	.word	0x00000082


	//----- nvinfo : EIATTR_KPARAM_INFO
	.align		4
.L_89:
        /*0008*/ 	.byte	0x04, 0x17
        /*000a*/ 	.short	(.L_91 - .L_90)
.L_90:
        /*000c*/ 	.word	0x00000000
        /*0010*/ 	.short	0x0001
        /*0012*/ 	.short	0x0008
        /*0014*/ 	.byte	0x00, 0xf5, 0x21, 0x00


	//----- nvinfo : EIATTR_KPARAM_INFO
	.align		4
.L_91:
        /*0018*/ 	.byte	0x04, 0x17
        /*001a*/ 	.short	(.L_93 - .L_92)
.L_92:
        /*001c*/ 	.word	0x00000000
        /*0020*/ 	.short	0x0000
        /*0022*/ 	.short	0x0000
        /*0024*/ 	.byte	0x00, 0xf5, 0x21, 0x00


	//----- nvinfo : EIATTR_SPARSE_MMA_MASK
	.align		4
.L_93:
        /*0028*/ 	.byte	0x03, 0x50
        /*002a*/ 	.short	0x0000


	//----- nvinfo : EIATTR_MAXREG_COUNT
	.align		4
        /*002c*/ 	.byte	0x03, 0x1b
        /*002e*/ 	.short	0x00ff


	//----- nvinfo : EIATTR_MERCURY_ISA_VERSION
	.align		4
        /*0030*/ 	.byte	0x03, 0x5f
        /*0032*/ 	.short	0x0101


	//----- nvinfo : EIATTR_VRC_CTA_INIT_COUNT
	.align		4
        /*0034*/ 	.byte	0x02, 0x4a
	.zero		1
	.zero		1


	//----- nvinfo : EIATTR_EXIT_INSTR_OFFSETS
	.align		4
        /*0038*/ 	.byte	0x04, 0x1c
        /*003a*/ 	.short	(.L_95 - .L_94)


	//   ....[0]....
.L_94:
        /*003c*/ 	.word	0x000000d0


	//   ....[1]....
        /*0040*/ 	.word	0x000011c0


	//----- nvinfo : EIATTR_CBANK_PARAM_SIZE
	.align		4
.L_95:
        /*0044*/ 	.byte	0x03, 0x19
        /*0046*/ 	.short	0x0010


	//----- nvinfo : EIATTR_PARAM_CBANK
	.align		4
        /*0048*/ 	.byte	0x04, 0x0a
        /*004a*/ 	.short	(.L_97 - .L_96)
	.align		4
.L_96:
        /*004c*/ 	.word	index@(.nv.constant0._Z15blur_horizontalPKhPf)
        /*0050*/ 	.short	0x0380
        /*0052*/ 	.short	0x0010


	//----- nvinfo : EIATTR_SW_WAR
	.align		4
.L_97:
        /*0054*/ 	.byte	0x04, 0x36
        /*0056*/ 	.short	(.L_99 - .L_98)
.L_98:
        /*0058*/ 	.word	0x00000008
.L_99:


//--------------------- .nv.callgraph             --------------------------
	.section	.nv.callgraph,"",@"SHT_CUDA_CALLGRAPH"
	.align	4
	.sectionentsize	8
	.align		4
        /*0000*/ 	.word	0x00000000
	.align		4
        /*0004*/ 	.word	0xffffffff
	.align		4
        /*0008*/ 	.word	0x00000000
	.align		4
        /*000c*/ 	.word	0xfffffffe
	.align		4
        /*0010*/ 	.word	0x00000000
	.align		4
        /*0014*/ 	.word	0xfffffffd
	.align		4
        /*0018*/ 	.word	0x00000000
	.align		4
        /*001c*/ 	.word	0xfffffffc


//--------------------- .nv.constant3             --------------------------
	.section	.nv.constant3,"a",@progbits
	.align	4
.nv.constant3:
	.type		KSIZE,@object
	.size		KSIZE,(WIDTH - KSIZE)
KSIZE:
	.zero		4
	.type		WIDTH,@object
	.size		WIDTH,(HEIGHT - WIDTH)
WIDTH:
	.zero		4
	.type		HEIGHT,@object
	.size		HEIGHT,(THRESHOLD - HEIGHT)
HEIGHT:
	.zero		4
	.type		THRESHOLD,@object
	.size		THRESHOLD,(c_kernel1 - THRESHOLD)
THRESHOLD:
	.zero		4
	.type		c_kernel1,@object
	.size		c_kernel1,(c_kernel2 - c_kernel1)
c_kernel1:
	.zero		128
	.type		c_kernel2,@object
	.size		c_kernel2,(.L_5 - c_kernel2)
c_kernel2:
	.zero		128
.L_5:


//--------------------- .text._Z8sumScalePKfS0_Ph --------------------------
	.section	.text._Z8sumScalePKfS0_Ph,"ax",@progbits
	.align	128
        .global         _Z8sumScalePKfS0_Ph
        .type           _Z8sumScalePKfS0_Ph,@function
        .size           _Z8sumScalePKfS0_Ph,(.L_x_27 - _Z8sumScalePKfS0_Ph)
        .other          _Z8sumScalePKfS0_Ph,@"STO_CUDA_ENTRY STV_DEFAULT"
_Z8sumScalePKfS0_Ph:
.text._Z8sumScalePKfS0_Ph:
[----:B------:R-:W-:Y:S01]  /*0000*/  LDC R1, c[0x0][0x37c] ;  /* 0x0000df00ff017b82 */ /* 0x000fe20000000800 */
[----:B------:R-:W0:Y:S07]  /*0010*/  S2R R2, SR_TID.Y ;  /* 0x0000000000027919 */ /* 0x000e2e0000002200 */
[----:B------:R-:W1:Y:S01]  /*0020*/  LDC R0, c[0x0][0x360] ;  /* 0x0000d800ff007b82 */ /* 0x000e620000000800 */
[----:B------:R-:W2:Y:S01]  /*0030*/  LDCU UR6, c[0x3][0x8] ;  /* 0x00c00100ff0677ac */ /* 0x000ea20008000800 */
[----:B------:R-:W1:Y:S01]  /*0040*/  S2R R3, SR_TID.X ;  /* 0x0000000000037919 */ /* 0x000e620000002100 */
[----:B------:R-:W3:Y:S05]  /*0050*/  LDCU UR7, c[0x3][0x4] ;  /* 0x00c00080ff0777ac */ /* 0x000eea0008000800 */
[----:B------:R-:W0:Y:S08]  /*0060*/  S2UR UR5, SR_CTAID.Y ;  /* 0x00000000000579c3 */ /* 0x000e300000002600 */
[----:B------:R-:W0:Y:S08]  /*0070*/  LDC R7, c[0x0][0x364] ;  /* 0x0000d900ff077b82 */ /* 0x000e300000000800 */
[----:B------:R-:W1:Y:S01]  /*0080*/  S2UR UR4, SR_CTAID.X ;  /* 0x00000000000479c3 */ /* 0x000e620000002500 */
[----:B0-----:R-:W-:-:S05]  /*0090*/  IMAD R7, R7, UR5, R2 ;  /* 0x0000000507077c24 */ /* 0x001fca000f8e0202 */
[----:B--2---:R-:W-:Y:S01]  /*00a0*/  ISETP.GE.AND P0, PT, R7, UR6, PT ;  /* 0x0000000607007c0c */ /* 0x004fe2000bf06270 */
[----:B-1----:R-:W-:-:S05]  /*00b0*/  IMAD R0, R0, UR4, R3 ;  /* 0x0000000400007c24 */ /* 0x002fca000f8e0203 */
[----:B---3--:R-:W-:-:S13]  /*00c0*/  ISETP.GE.OR P0, PT, R0, UR7, P0 ;  /* 0x0000000700007c0c */ /* 0x008fda0008706670 */
[----:B------:R-:W-:Y:S05]  /*00d0*/  @P0 EXIT ;  /* 0x000000000000094d */ /* 0x000fea0003800000 */
[----:B------:R-:W0:Y:S01]  /*00e0*/  LDC.64 R2, c[0x0][0x388] ;  /* 0x0000e200ff027b82 */ /* 0x000e220000000a00 */
[----:B------:R-:W1:Y:S01]  /*00f0*/  LDCU.64 UR4, c[0x0][0x358] ;  /* 0x00006b00ff0477ac */ /* 0x000e620008000a00 */
[----:B------:R-:W-:-:S06]  /*0100*/  IMAD R7, R7, UR7, R0 ;  /* 0x0000000707077c24 */ /* 0x000fcc000f8e0200 */
[----:B------:R-:W2:Y:S01]  /*0110*/  LDC.64 R4, c[0x0][0x380] ;  /* 0x0000e000ff047b82 */ /* 0x000ea20000000a00 */
[----:B0-----:R-:W-:-:S06]  /*0120*/  IMAD.WIDE R2, R7, 0x4, R2 ;  /* 0x0000000407027825 */ /* 0x001fcc00078e0202 */
[----:B-1----:R-:W3:Y:S01]  /*0130*/  LDG.E R2, desc[UR4][R2.64] ;  /* 0x0000000402027981 */ /* 0x002ee2000c1e1900 */
[----:B--2---:R-:W-:-:S06]  /*0140*/  IMAD.WIDE R4, R7, 0x4, R4 ;  /* 0x0000000407047825 */ /* 0x004fcc00078e0204 */
[----:B------:R-:W3:Y:S01]  /*0150*/  LDG.E R5, desc[UR4][R4.64] ;  /* 0x0000000404057981 */ /* 0x000ee2000c1e1900 */
[----:B------:R-:W-:Y:S01]  /*0160*/  BSSY.RECONVERGENT B0, `(.L_x_0) ;  /* 0x000000a000007945 */ /* 0x000fe20003800200 */
[----:B------:R-:W-:Y:S02]  /*0170*/  IMAD.MOV.U32 R6, RZ, RZ, RZ ;  /* 0x000000ffff067224 */ /* 0x000fe400078e00ff */
[----:B---3--:R-:W-:-:S04]  /*0180*/  FADD R0, R2, -R5 ;  /* 0x8000000502007221 */ /* 0x008fc80000000000 */
[----:B------:R-:W-:-:S05]  /*0190*/  FMUL R0, R0, 20 ;  /* 0x41a0000000007820 */ /* 0x000fca0000400000 */
[----:B------:R-:W-:-:S13]  /*01a0*/  FSETP.GT.AND P0, PT, R0, 255, PT ;  /* 0x437f00000000780b */ /* 0x000fda0003f04000 */
[----:B------:R-:W-:Y:S05]  /*01b0*/  @P0 BRA `(.L_x_1) ;  /* 0x0000000000100947 */ /* 0x000fea0003800000 */
[----:B------:R-:W-:Y:S01]  /*01c0*/  FADD R0, -R0, 255 ;  /* 0x437f000000007421 */ /* 0x000fe20000000100 */
[----:B------:R-:W-:-:S04]  /*01d0*/  HFMA2 R6, -RZ, RZ, 3.748046875, 0 ;  /* 0x437f0000ff067431 */ /* 0x000fc800000001ff */
[----:B------:R-:W-:-:S13]  /*01e0*/  FSETP.GT.AND P0, PT, R0, 255, PT ;  /* 0x437f00000000780b */ /* 0x000fda0003f04000 */
[----:B------:R-:W-:-:S07]  /*01f0*/  @!P0 IMAD.MOV.U32 R6, RZ, RZ, R0 ;  /* 0x000000ffff068224 */ /* 0x000fce00078e0000 */
.L_x_1:
[----:B------:R-:W-:Y:S05]  /*0200*/  BSYNC.RECONVERGENT B0 ;  /* 0x0000000000007941 */ /* 0x000fea0003800200 */
.L_x_0:
[----:B------:R-:W0:Y:S01]  /*0210*/  LDCU UR6, c[0x3][0xc] ;  /* 0x00c00180ff0677ac */ /* 0x000e220008000800 */
[----:B------:R-:W1:Y:S01]  /*0220*/  F2I.U32.TRUNC.NTZ R5, R6 ;  /* 0x0000000600057305 */ /* 0x000e62000020f000 */
[----:B------:R-:W2:Y:S01]  /*0230*/  LDCU.64 UR8, c[0x0][0x390] ;  /* 0x00007200ff0877ac */ /* 0x000ea20008000a00 */
[----:B-1----:R-:W-:Y:S02]  /*0240*/  LOP3.LUT R0, R5, 0xff, RZ, 0xc0, !PT ;  /* 0x000000ff05007812 */ /* 0x002fe400078ec0ff */
[----:B0-----:R-:W-:Y:S02]  /*0250*/  ISETP.LE.AND P1, PT, RZ, UR6, PT ;  /* 0x00000006ff007c0c */ /* 0x001fe4000bf23270 */
[----:B------:R-:W-:Y:S02]  /*0260*/  ISETP.GT.U32.AND P0, PT, R0, UR6, PT ;  /* 0x0000000600007c0c */ /* 0x000fe4000bf04070 */
[----:B--2---:R-:W-:-:S04]  /*0270*/  IADD3 R2, P2, PT, R7, UR8, RZ ;  /* 0x0000000807027c10 */ /* 0x004fc8000ff5e0ff */
[----:B------:R-:W-:-:S05]  /*0280*/  LEA.HI.X.SX32 R3, R7, UR9, 0x1, P2 ;  /* 0x0000000907037c11 */ /* 0x000fca00090f0eff */
[----:B------:R-:W-:-:S05]  /*0290*/  @P1 SEL R5, RZ, 0xff, !P0 ;  /* 0x000000ffff051807 */ /* 0x000fca0004000000 */
[----:B------:R-:W-:Y:S01]  /*02a0*/  STG.E.U8 desc[UR4][R2.64], R5 ;  /* 0x0000000502007986 */ /* 0x000fe2000c101104 */
[----:B------:R-:W-:Y:S05]  /*02b0*/  EXIT ;  /* 0x000000000000794d */ /* 0x000fea0003800000 */
.L_x_2:
[----:B------:R-:W-:-:S00]  /*02c0*/  BRA `(.L_x_2) ;  /* 0xfffffffc00fc7947 */ /* 0x000fc0000383ffff */
[----:B------:R-:W-:-:S00]  /*02d0*/  NOP ;  /* 0x0000000000007918 */ /* 0x000fc00000000000 */
        /* <DEDUP_REMOVED lines=10> */
.L_x_27:


//--------------------- .text._Z14blur_vertical2PKfPf --------------------------
	.section	.text._Z14blur_vertical2PKfPf,"ax",@progbits
	.align	128
        .global         _Z14blur_vertical2PKfPf
        .type           _Z14blur_vertical2PKfPf,@function
        .size           _Z14blur_vertical2PKfPf,(.L_x_28 - _Z14blur_vertical2PKfPf)
        .other          _Z14blur_vertical2PKfPf,@"STO_CUDA_ENTRY STV_DEFAULT"
_Z14blur_vertical2PKfPf:
.text._Z14blur_vertical2PKfPf:
        /* <DEDUP_REMOVED lines=14> */
[----:B------:R-:W0:Y:S01]  /*00e0*/  LDC R17, c[0x3][RZ] ;  /* 0x00c00000ff117b82 */ /* 0x000e220000000800 */
[----:B------:R-:W1:Y:S01]  /*00f0*/  LDCU.64 UR12, c[0x0][0x358] ;  /* 0x00006b00ff0c77ac */ /* 0x000e620008000a00 */
[----:B------:R-:W-:Y:S01]  /*0100*/  IMAD.MOV.U32 R20, RZ, RZ, RZ ;  /* 0x000000ffff147224 */ /* 0x000fe200078e00ff */
[C---:B0-----:R-:W-:Y:S02]  /*0110*/  ISETP.GE.AND P0, PT, R17.reuse, -0x1, PT ;  /* 0xffffffff1100780c */ /* 0x041fe40003f06270 */
[----:B------:R-:W-:-:S11]  /*0120*/  LEA.HI R17, R17, R17, RZ, 0x1 ;  /* 0x0000001111117211 */ /* 0x000fd600078f08ff */
[----:B-1----:R-:W-:Y:S05]  /*0130*/  @!P0 BRA `(.L_x_3) ;  /* 0x0000000c00248947 */ /* 0x002fea0003800000 */
[----:B------:R-:W-:Y:S01]  /*0140*/  SHF.R.S32.HI R17, RZ, 0x1, R17 ;  /* 0x00000001ff117819 */ /* 0x000fe20000011411 */
[----:B------:R-:W-:Y:S01]  /*0150*/  UIADD3 UR6, UPT, UPT, UR14, -0x1, URZ ;  /* 0xffffffff0e067890 */ /* 0x000fe2000fffe0ff */
[----:B------:R-:W-:Y:S02]  /*0160*/  IMAD.MOV.U32 R20, RZ, RZ, RZ ;  /* 0x000000ffff147224 */ /* 0x000fe400078e00ff */
[----:B------:R-:W-:Y:S01]  /*0170*/  IABS R16, R17 ;  /* 0x0000001100107213 */ /* 0x000fe20000000000 */
[----:B------:R-:W-:-:S04]  /*0180*/  IMAD.MOV R14, RZ, RZ, -R17 ;  /* 0x000000ffff0e7224 */ /* 0x000fc800078e0a11 */
[----:B------:R-:W-:-:S04]  /*0190*/  IMAD.IADD R16, R17, 0x1, R16 ;  /* 0x0000000111107824 */ /* 0x000fc800078e0210 */
[C---:B------:R-:W-:Y:S01]  /*01a0*/  VIADD R18, R16.reuse, 0x1 ;  /* 0x0000000110127836 */ /* 0x040fe20000000000 */
[----:B------:R-:W-:-:S04]  /*01b0*/  ISETP.GE.U32.AND P0, PT, R16, 0x7, PT ;  /* 0x000000071000780c */ /* 0x000fc80003f06070 */
[----:B------:R-:W-:-:S09]  /*01c0*/  LOP3.LUT R24, R18, 0x7, RZ, 0xc0, !PT ;  /* 0x0000000712187812 */ /* 0x000fd200078ec0ff */
[----:B------:R-:W-:Y:S05]  /*01d0*/  @!P0 BRA `(.L_x_4) ;  /* 0x0000000400808947 */ /* 0x000fea0003800000 */
[----:B------:R-:W0:Y:S01]  /*01e0*/  LDC.64 R2, c[0x0][0x380] ;  /* 0x0000e000ff027b82 */ /* 0x000e220000000a00 */
[----:B------:R-:W-:Y:S01]  /*01f0*/  LOP3.LUT R19, R18, 0xfffffff8, RZ, 0xc0, !PT ;  /* 0xfffffff812137812 */ /* 0x000fe200078ec0ff */
[----:B------:R-:W-:Y:S01]  /*0200*/  HFMA2 R20, -RZ, RZ, 0, 0 ;  /* 0x00000000ff147431 */ /* 0x000fe200000001ff */
[----:B------:R-:W-:Y:S01]  /*0210*/  IADD3 R14, PT, PT, -R17, 0x3, RZ ;  /* 0x00000003110e7810 */ /* 0x000fe20007ffe1ff */
[----:B------:R-:W-:Y:S01]  /*0220*/  IMAD.IADD R25, R0, 0x1, -R17 ;  /* 0x0000000100197824 */ /* 0x000fe200078e0a11 */
[----:B------:R-:W-:Y:S01]  /*0230*/  UMOV UR7, 0x3 ;  /* 0x0000000300077882 */ /* 0x000fe20000000000 */
[----:B------:R-:W-:-:S07]  /*0240*/  IMAD.MOV R19, RZ, RZ, -R19 ;  /* 0x000000ffff137224 */ /* 0x000fce00078e0a13 */
.L_x_5:
[C---:B------:R-:W-:Y:S01]  /*0250*/  VIADD R6, R25.reuse, 0x2 ;  /* 0x0000000219067836 */ /* 0x040fe20000000000 */
[C---:B------:R-:W-:Y:S01]  /*0260*/  ISETP.GE.AND P1, PT, R25.reuse, UR14, PT ;  /* 0x0000000e19007c0c */ /* 0x040fe2000bf26270 */
[C---:B------:R-:W-:Y:S01]  /*0270*/  VIADD R5, R25.reuse, 0x1 ;  /* 0x0000000119057836 */ /* 0x040fe20000000000 */
[----:B------:R-:W-:Y:S02]  /*0280*/  ISETP.GE.AND P0, PT, R25, RZ, PT ;  /* 0x000000ff1900720c */ /* 0x000fe40003f06270 */
[C---:B------:R-:W-:Y:S02]  /*0290*/  ISETP.GE.AND P5, PT, R6.reuse, UR14, PT ;  /* 0x0000000e06007c0c */ /* 0x040fe4000bfa6270 */
[----:B------:R-:W-:Y:S02]  /*02a0*/  ISETP.GE.AND P3, PT, R5, UR14, PT ;  /* 0x0000000e05007c0c */ /* 0x000fe4000bf66270 */
[C---:B------:R-:W-:Y:S02]  /*02b0*/  ISETP.GE.AND P4, PT, R6.reuse, RZ, PT ;  /* 0x000000ff0600720c */ /* 0x040fe40003f86270 */
[----:B------:R-:W-:-:S02]  /*02c0*/  SEL R7, R6, UR6, !P5 ;  /* 0x0000000606077c07 */ /* 0x000fc4000e800000 */
[----:B------:R-:W-:Y:S02]  /*02d0*/  ISETP.GE.AND P2, PT, R5, RZ, PT ;  /* 0x000000ff0500720c */ /* 0x000fe40003f46270 */
[----:B------:R-:W-:Y:S02]  /*02e0*/  SEL R4, R25, UR6, !P1 ;  /* 0x0000000619047c07 */ /* 0x000fe4000c800000 */
[----:B------:R-:W-:Y:S02]  /*02f0*/  SEL R5, R5, UR6, !P3 ;  /* 0x0000000605057c07 */ /* 0x000fe4000d800000 */
[----:B------:R-:W-:Y:S01]  /*0300*/  SEL R8, R7, RZ, P4 ;  /* 0x000000ff07087207 */ /* 0x000fe20002000000 */
[----:B------:R-:W-:Y:S01]  /*0310*/  VIADD R11, R25, 0x3 ;  /* 0x00000003190b7836 */ /* 0x000fe20000000000 */
[----:B------:R-:W-:Y:S02]  /*0320*/  SEL R4, R4, RZ, P0 ;  /* 0x000000ff04047207 */ /* 0x000fe40000000000 */
[----:B------:R-:W-:Y:S01]  /*0330*/  SEL R6, R5, RZ, P2 ;  /* 0x000000ff05067207 */ /* 0x000fe20001000000 */
[----:B------:R-:W-:Y:S01]  /*0340*/  IMAD R5, R8, UR15, R15 ;  /* 0x0000000f08057c24 */ /* 0x000fe2000f8e020f */
[----:B------:R-:W-:Y:S01]  /*0350*/  ISETP.GE.AND P5, PT, R11, UR14, PT ;  /* 0x0000000e0b007c0c */ /* 0x000fe2000bfa6270 */
[----:B------:R-:W-:-:S02]  /*0360*/  VIADD R12, R25, 0x4 ;  /* 0x00000004190c7836 */ /* 0x000fc40000000000 */
[----:B------:R-:W-:Y:S01]  /*0370*/  IMAD R9, R4, UR15, R15 ;  /* 0x0000000f04097c24 */ /* 0x000fe2000f8e020f */
[----:B------:R-:W-:Y:S01]  /*0380*/  IADD3 R13, PT, PT, R25, 0x5, RZ ;  /* 0x00000005190d7810 */ /* 0x000fe20007ffe0ff */
[----:B0-----:R-:W-:Y:S01]  /*0390*/  IMAD.WIDE R4, R5, 0x4, R2 ;  /* 0x0000000405047825 */ /* 0x001fe200078e0202 */
[C---:B------:R-:W-:Y:S02]  /*03a0*/  ISETP.GE.AND P0, PT, R11.reuse, RZ, PT ;  /* 0x000000ff0b00720c */ /* 0x040fe40003f06270 */
[----:B------:R-:W-:Y:S01]  /*03b0*/  ISETP.GE.AND P1, PT, R12, UR14, PT ;  /* 0x0000000e0c007c0c */ /* 0x000fe2000bf26270 */
[----:B------:R-:W-:Y:S01]  /*03c0*/  IMAD R7, R6, UR15, R15 ;  /* 0x0000000f06077c24 */ /* 0x000fe2000f8e020f */
[----:B------:R-:W-:Y:S01]  /*03d0*/  SEL R11, R11, UR6, !P5 ;  /* 0x000000060b0b7c07 */ /* 0x000fe2000e800000 */
[----:B------:R-:W-:Y:S01]  /*03e0*/  IMAD.WIDE R8, R9, 0x4, R2 ;  /* 0x0000000409087825 */ /* 0x000fe200078e0202 */
[----:B------:R0:W2:Y:S01]  /*03f0*/  LDG.E R23, desc[UR12][R4.64] ;  /* 0x0000000c04177981 */ /* 0x0000a2000c1e1900 */
[----:B------:R-:W-:-:S02]  /*0400*/  ISETP.GE.AND P2, PT, R12, RZ, PT ;  /* 0x000000ff0c00720c */ /* 0x000fc40003f46270 */
[----:B------:R-:W-:Y:S01]  /*0410*/  VIADD R26, R25, 0x6 ;  /* 0x00000006191a7836 */ /* 0x000fe20000000000 */
[----:B------:R-:W-:Y:S01]  /*0420*/  ISETP.GE.AND P3, PT, R13, UR14, PT ;  /* 0x0000000e0d007c0c */ /* 0x000fe2000bf66270 */
[----:B------:R-:W-:Y:S01]  /*0430*/  IMAD.WIDE R6, R7, 0x4, R2 ;  /* 0x0000000407067825 */ /* 0x000fe200078e0202 */
[----:B------:R-:W-:Y:S01]  /*0440*/  SEL R12, R12, UR6, !P1 ;  /* 0x000000060c0c7c07 */ /* 0x000fe2000c800000 */
[----:B------:R1:W3:Y:S01]  /*0450*/  LDG.E R21, desc[UR12][R8.64] ;  /* 0x0000000c08157981 */ /* 0x0002e2000c1e1900 */
[----:B------:R-:W-:Y:S02]  /*0460*/  ISETP.GE.AND P4, PT, R13, RZ, PT ;  /* 0x000000ff0d00720c */ /* 0x000fe40003f86270 */
[----:B0-----:R-:W-:Y:S01]  /*0470*/  SEL R4, R11, RZ, P0 ;  /* 0x000000ff0b047207 */ /* 0x001fe20000000000 */
[----:B------:R-:W-:Y:S01]  /*0480*/  VIADD R10, R25, 0x7 ;  /* 0x00000007190a7836 */ /* 0x000fe20000000000 */
[----:B------:R-:W-:Y:S01]  /*0490*/  SEL R13, R13, UR6, !P3 ;  /* 0x000000060d0d7c07 */ /* 0x000fe2000d800000 */
[----:B------:R0:W4:Y:S01]  /*04a0*/  LDG.E R22, desc[UR12][R6.64] ;  /* 0x0000000c06167981 */ /* 0x000122000c1e1900 */
[----:B------:R-:W-:-:S02]  /*04b0*/  ISETP.GE.AND P6, PT, R26, UR14, PT ;  /* 0x0000000e1a007c0c */ /* 0x000fc4000bfc6270 */
[----:B------:R-:W-:Y:S01]  /*04c0*/  SEL R12, R12, RZ, P2 ;  /* 0x000000ff0c0c7207 */ /* 0x000fe20001000000 */
[--C-:B-1----:R-:W-:Y:S01]  /*04d0*/  IMAD R9, R4, UR15, R15.reuse ;  /* 0x0000000f04097c24 */ /* 0x102fe2000f8e020f */
[----:B------:R-:W-:Y:S02]  /*04e0*/  ISETP.GE.AND P5, PT, R26, RZ, PT ;  /* 0x000000ff1a00720c */ /* 0x000fe40003fa6270 */
[----:B------:R-:W-:Y:S01]  /*04f0*/  SEL R4, R13, RZ, P4 ;  /* 0x000000ff0d047207 */ /* 0x000fe20002000000 */
[----:B------:R-:W-:Y:S01]  /*0500*/  IMAD R5, R12, UR15, R15 ;  /* 0x0000000f0c057c24 */ /* 0x000fe2000f8e020f */
[----:B------:R-:W-:Y:S01]  /*0510*/  ISETP.GE.AND P1, PT, R10, UR14, PT ;  /* 0x0000000e0a007c0c */ /* 0x000fe2000bf26270 */
[----:B------:R-:W-:Y:S01]  /*0520*/  IMAD.WIDE R8, R9, 0x4, R2 ;  /* 0x0000000409087825 */ /* 0x000fe200078e0202 */
[----:B------:R-:W-:Y:S02]  /*0530*/  SEL R26, R26, UR6, !P6 ;  /* 0x000000061a1a7c07 */ /* 0x000fe4000f000000 */
[----:B------:R-:W-:Y:S01]  /*0540*/  ISETP.GE.AND P0, PT, R10, RZ, PT ;  /* 0x000000ff0a00720c */ /* 0x000fe20003f06270 */
[----:B0-----:R-:W-:Y:S01]  /*0550*/  IMAD R7, R4, UR15, R15 ;  /* 0x0000000f04077c24 */ /* 0x001fe2000f8e020f */
[----:B------:R-:W-:Y:S01]  /*0560*/  SEL R26, R26, RZ, P5 ;  /* 0x000000ff1a1a7207 */ /* 0x000fe20002800000 */
[----:B------:R-:W-:Y:S01]  /*0570*/  IMAD.WIDE R4, R5, 0x4, R2 ;  /* 0x0000000405047825 */ /* 0x000fe200078e0202 */
[----:B------:R-:W-:Y:S01]  /*0580*/  SEL R10, R10, UR6, !P1 ;  /* 0x000000060a0a7c07 */ /* 0x000fe2000c800000 */
[----:B------:R-:W5:Y:S02]  /*0590*/  LDG.E R8, desc[UR12][R8.64] ;  /* 0x0000000c08087981 */ /* 0x000f64000c1e1900 */
[----:B------:R-:W-:Y:S01]  /*05a0*/  IMAD R11, R26, UR15, R15 ;  /* 0x0000000f1a0b7c24 */ /* 0x000fe2000f8e020f */
[----:B------:R-:W-:Y:S01]  /*05b0*/  SEL R12, R10, RZ, P0 ;  /* 0x000000ff0a0c7207 */ /* 0x000fe20000000000 */
[--C-:B------:R-:W-:Y:S01]  /*05c0*/  IMAD.WIDE R6, R7, 0x4, R2.reuse ;  /* 0x0000000407067825 */ /* 0x100fe200078e0202 */
[----:B------:R-:W5:Y:S03]  /*05d0*/  LDG.E R4, desc[UR12][R4.64] ;  /* 0x0000000c04047981 */ /* 0x000f66000c1e1900 */
[----:B------:R-:W-:-:S02]  /*05e0*/  IMAD.WIDE R10, R11, 0x4, R2 ;  /* 0x000000040b0a7825 */ /* 0x000fc400078e0202 */
[----:B------:R-:W5:Y:S02]  /*05f0*/  LDG.E R6, desc[UR12][R6.64] ;  /* 0x0000000c06067981 */ /* 0x000f64000c1e1900 */
[----:B------:R-:W-:Y:S02]  /*0600*/  IMAD R13, R12, UR15, R15 ;  /* 0x0000000f0c0d7c24 */ /* 0x000fe4000f8e020f */
[----:B------:R-:W5:Y:S02]  /*0610*/  LDG.E R11, desc[UR12][R10.64] ;  /* 0x0000000c0a0b7981 */ /* 0x000f64000c1e1900 */
[----:B------:R-:W-:-:S06]  /*0620*/  IMAD.WIDE R12, R13, 0x4, R2 ;  /* 0x000000040d0c7825 */ /* 0x000fcc00078e0202 */
[----:B------:R-:W5:Y:S01]  /*0630*/  LDG.E R13, desc[UR12][R12.64] ;  /* 0x0000000c0c0d7981 */ /* 0x000f62000c1e1900 */
[----:B------:R-:W-:Y:S01]  /*0640*/  UIADD3 UR4, UPT, UPT, UR7, -0x3, URZ ;  /* 0xfffffffd07047890 */ /* 0x000fe2000fffe0ff */
[----:B------:R-:W-:-:S03]  /*0650*/  UMOV UR5, 0x90 ;  /* 0x0000009000057882 */ /* 0x000fc60000000000 */
[----:B------:R-:W-:-:S12]  /*0660*/  ULEA UR4, UR4, UR5, 0x2 ;  /* 0x0000000504047291 */ /* 0x000fd8000f8e10ff */
[----:B------:R-:W3:Y:S01]  /*0670*/  LDCU UR5, c[0x3][UR4] ;  /* 0x00c00000040577ac */ /* 0x000ee20008000800 */
[----:B------:R-:W4:Y:S01]  /*0680*/  LDCU UR8, c[0x3][UR4+0x4] ;  /* 0x00c00080040877ac */ /* 0x000f220008000800 */
[----:B------:R-:W2:Y:S01]  /*0690*/  LDCU UR9, c[0x3][UR4+0x8] ;  /* 0x00c00100040977ac */ /* 0x000ea20008000800 */
[----:B------:R-:W5:Y:S01]  /*06a0*/  LDCU UR10, c[0x3][UR4+0xc] ;  /* 0x00c00180040a77ac */ /* 0x000f620008000800 */
[----:B------:R-:W0:Y:S01]  /*06b0*/  LDCU UR11, c[0x3][UR4+0x10] ;  /* 0x00c00200040b77ac */ /* 0x000e220008000800 */
[----:B------:R-:W-:-:S05]  /*06c0*/  VIADD R19, R19, 0x8 ;  /* 0x0000000813137836 */ /* 0x000fca0000000000 */
[----:B------:R-:W-:Y:S01]  /*06d0*/  ISETP.NE.AND P0, PT, R19, RZ, PT ;  /* 0x000000ff1300720c */ /* 0x000fe20003f05270 */
[----:B------:R-:W-:Y:S01]  /*06e0*/  UIADD3 UR7, UPT, UPT, UR7, 0x8, URZ ;  /* 0x0000000807077890 */ /* 0x000fe2000fffe0ff */
[----:B------:R-:W-:Y:S02]  /*06f0*/  VIADD R14, R14, 0x8 ;  /* 0x000000080e0e7836 */ /* 0x000fe40000000000 */
[----:B------:R-:W-:Y:S02]  /*0700*/  VIADD R25, R25, 0x8 ;  /* 0x0000000819197836 */ /* 0x000fe40000000000 */
[----:B---3--:R-:W-:Y:S01]  /*0710*/  FFMA R21, R21, UR5, R20 ;  /* 0x0000000515157c23 */ /* 0x008fe20008000014 */
[----:B------:R-:W1:Y:S03]  /*0720*/  LDCU UR5, c[0x3][UR4+0x14] ;  /* 0x00c00280040577ac */ /* 0x000e660008000800 */
[----:B----4-:R-:W-:Y:S01]  /*0730*/  FFMA R22, R22, UR8, R21 ;  /* 0x0000000816167c23 */ /* 0x010fe20008000015 */
[----:B------:R-:W3:Y:S03]  /*0740*/  LDCU UR8, c[0x3][UR4+0x18] ;  /* 0x00c00300040877ac */ /* 0x000ee60008000800 */
[----:B--2---:R-:W-:Y:S01]  /*0750*/  FFMA R23, R23, UR9, R22 ;  /* 0x0000000917177c23 */ /* 0x004fe20008000016 */
[----:B------:R-:W2:Y:S03]  /*0760*/  LDCU UR4, c[0x3][UR4+0x1c] ;  /* 0x00c00380040477ac */ /* 0x000ea60008000800 */
[----:B-----5:R-:W-:-:S04]  /*0770*/  FFMA R23, R8, UR10, R23 ;  /* 0x0000000a08177c23 */ /* 0x020fc80008000017 */
[----:B0-----:R-:W-:-:S04]  /*0780*/  FFMA R23, R4, UR11, R23 ;  /* 0x0000000b04177c23 */ /* 0x001fc80008000017 */
[----:B-1----:R-:W-:-:S04]  /*0790*/  FFMA R6, R6, UR5, R23 ;  /* 0x0000000506067c23 */ /* 0x002fc80008000017 */
[----:B---3--:R-:W-:-:S04]  /*07a0*/  FFMA R6, R11, UR8, R6 ;  /* 0x000000080b067c23 */ /* 0x008fc80008000006 */
[----:B--2---:R-:W-:Y:S01]  /*07b0*/  FFMA R20, R13, UR4, R6 ;  /* 0x000000040d147c23 */ /* 0x004fe20008000006 */
[----:B------:R-:W-:Y:S06]  /*07c0*/  @P0 BRA `(.L_x_5) ;  /* 0xfffffff800a00947 */ /* 0x000fec000383ffff */
[----:B------:R-:W-:-:S07]  /*07d0*/  IADD3 R14, PT, PT, R14, -0x3, RZ ;  /* 0xfffffffd0e0e7810 */ /* 0x000fce0007ffe0ff */
.L_x_4:
[----:B------:R-:W-:-:S13]  /*07e0*/  ISETP.NE.AND P0, PT, R24, RZ, PT ;  /* 0x000000ff1800720c */ /* 0x000fda0003f05270 */
[----:B------:R-:W-:Y:S05]  /*07f0*/  @!P0 BRA `(.L_x_3) ;  /* 0x0000000400748947 */ /* 0x000fea0003800000 */
[----:B------:R-:W-:Y:S02]  /*0800*/  ISETP.GE.U32.AND P1, PT, R24, 0x4, PT ;  /* 0x000000041800780c */ /* 0x000fe40003f26070 */
[----:B------:R-:W-:-:S11]  /*0810*/  LOP3.LUT P0, R18, R18, 0x3, RZ, 0xc0, !PT ;  /* 0x0000000312127812 */ /* 0x000fd6000780c0ff */
[----:B------:R-:W-:Y:S05]  /*0820*/  @!P1 BRA `(.L_x_6) ;  /* 0x0000000000b49947 */ /* 0x000fea0003800000 */
[----:B------:R-:W0:Y:S01]  /*0830*/  LDC.64 R2, c[0x0][0x380] ;  /* 0x0000e000ff027b82 */ /* 0x000e220000000a00 */
[----:B------:R-:W-:-:S04]  /*0840*/  IMAD.IADD R4, R0, 0x1, R14 ;  /* 0x0000000100047824 */ /* 0x000fc800078e020e */
[C---:B------:R-:W-:Y:S01]  /*0850*/  VIADD R5, R4.reuse, 0x1 ;  /* 0x0000000104057836 */ /* 0x040fe20000000000 */
[C---:B------:R-:W-:Y:S01]  /*0860*/  ISETP.GE.AND P1, PT, R4.reuse, UR14, PT ;  /* 0x0000000e04007c0c */ /* 0x040fe2000bf26270 */
[C---:B------:R-:W-:Y:S01]  /*0870*/  VIADD R6, R4.reuse, 0x2 ;  /* 0x0000000204067836 */ /* 0x040fe20000000000 */
[C---:B------:R-:W-:Y:S01]  /*0880*/  ISETP.GE.AND P2, PT, R4.reuse, RZ, PT ;  /* 0x000000ff0400720c */ /* 0x040fe20003f46270 */
[C---:B------:R-:W-:Y:S01]  /*0890*/  VIADD R8, R4.reuse, 0x3 ;  /* 0x0000000304087836 */ /* 0x040fe20000000000 */
[----:B------:R-:W-:Y:S02]  /*08a0*/  SEL R4, R4, UR6, !P1 ;  /* 0x0000000604047c07 */ /* 0x000fe4000c800000 */
[C---:B------:R-:W-:Y:S02]  /*08b0*/  ISETP.GE.AND P4, PT, R5.reuse, UR14, PT ;  /* 0x0000000e05007c0c */ /* 0x040fe4000bf86270 */
[----:B------:R-:W-:Y:S02]  /*08c0*/  ISETP.GE.AND P3, PT, R5, RZ, PT ;  /* 0x000000ff0500720c */ /* 0x000fe40003f66270 */
[----:B------:R-:W-:-:S02]  /*08d0*/  ISETP.GE.AND P5, PT, R6, UR14, PT ;  /* 0x0000000e06007c0c */ /* 0x000fc4000bfa6270 */
[----:B------:R-:W-:Y:S02]  /*08e0*/  SEL R5, R5, UR6, !P4 ;  /* 0x0000000605057c07 */ /* 0x000fe4000e000000 */
[----:B------:R-:W-:Y:S02]  /*08f0*/  SEL R4, R4, RZ, P2 ;  /* 0x000000ff04047207 */ /* 0x000fe40001000000 */
[----:B------:R-:W-:Y:S02]  /*0900*/  ISETP.GE.AND P1, PT, R6, RZ, PT ;  /* 0x000000ff0600720c */ /* 0x000fe40003f26270 */
[----:B------:R-:W-:Y:S02]  /*0910*/  ISETP.GE.AND P4, PT, R8, UR14, PT ;  /* 0x0000000e08007c0c */ /* 0x000fe4000bf86270 */
[----:B------:R-:W-:Y:S02]  /*0920*/  SEL R7, R6, UR6, !P5 ;  /* 0x0000000606077c07 */ /* 0x000fe4000e800000 */
[----:B------:R-:W-:Y:S01]  /*0930*/  SEL R6, R5, RZ, P3 ;  /* 0x000000ff05067207 */ /* 0x000fe20001800000 */
[----:B------:R-:W-:Y:S01]  /*0940*/  IMAD R5, R4, UR15, R15 ;  /* 0x0000000f04057c24 */ /* 0x000fe2000f8e020f */
[----:B------:R-:W-:-:S02]  /*0950*/  ISETP.GE.AND P2, PT, R8, RZ, PT ;  /* 0x000000ff0800720c */ /* 0x000fc40003f46270 */
[----:B------:R-:W-:Y:S01]  /*0960*/  SEL R9, R8, UR6, !P4 ;  /* 0x0000000608097c07 */ /* 0x000fe2000e000000 */
[----:B0-----:R-:W-:Y:S01]  /*0970*/  IMAD.WIDE R4, R5, 0x4, R2 ;  /* 0x0000000405047825 */ /* 0x001fe200078e0202 */
[----:B------:R-:W-:Y:S02]  /*0980*/  SEL R8, R7, RZ, P1 ;  /* 0x000000ff07087207 */ /* 0x000fe40000800000 */
[----:B------:R-:W-:Y:S01]  /*0990*/  SEL R10, R9, RZ, P2 ;  /* 0x000000ff090a7207 */ /* 0x000fe20001000000 */
[--C-:B------:R-:W-:Y:S02]  /*09a0*/  IMAD R7, R6, UR15, R15.reuse ;  /* 0x0000000f06077c24 */ /* 0x100fe4000f8e020f */
[----:B------:R-:W-:Y:S01]  /*09b0*/  IMAD R9, R8, UR15, R15 ;  /* 0x0000000f08097c24 */ /* 0x000fe2000f8e020f */
[----:B------:R0:W2:Y:S01]  /*09c0*/  LDG.E R5, desc[UR12][R4.64] ;  /* 0x0000000c04057981 */ /* 0x0000a2000c1e1900 */
[----:B------:R-:W-:-:S04]  /*09d0*/  IMAD.WIDE R6, R7, 0x4, R2 ;  /* 0x0000000407067825 */ /* 0x000fc800078e0202 */
[----:B------:R-:W-:Y:S02]  /*09e0*/  IMAD R11, R10, UR15, R15 ;  /* 0x0000000f0a0b7c24 */ /* 0x000fe4000f8e020f */
[--C-:B------:R-:W-:Y:S01]  /*09f0*/  IMAD.WIDE R8, R9, 0x4, R2.reuse ;  /* 0x0000000409087825 */ /* 0x100fe200078e0202 */
[----:B------:R-:W3:Y:S03]  /*0a00*/  LDG.E R6, desc[UR12][R6.64] ;  /* 0x0000000c06067981 */ /* 0x000ee6000c1e1900 */
[----:B------:R-:W-:Y:S02]  /*0a10*/  IMAD.WIDE R2, R11, 0x4, R2 ;  /* 0x000000040b027825 */ /* 0x000fe400078e0202 */
[----:B------:R-:W4:Y:S04]  /*0a20*/  LDG.E R9, desc[UR12][R8.64] ;  /* 0x0000000c08097981 */ /* 0x000f28000c1e1900 */
[----:B------:R-:W5:Y:S01]  /*0a30*/  LDG.E R3, desc[UR12][R2.64] ;  /* 0x0000000c02037981 */ /* 0x000f62000c1e1900 */
[----:B------:R-:W-:Y:S01]  /*0a40*/  IADD3 R10, PT, PT, R17, R14, RZ ;  /* 0x0000000e110a7210 */ /* 0x000fe20007ffe0ff */
[----:B------:R-:W-:-:S04]  /*0a50*/  IMAD.MOV.U32 R11, RZ, RZ, 0x90 ;  /* 0x00000090ff0b7424 */ /* 0x000fc800078e00ff */
[----:B------:R-:W-:-:S04]  /*0a60*/  IMAD R10, R10, 0x4, R11 ;  /* 0x000000040a0a7824 */ /* 0x000fc800078e020b */
[----:B------:R-:W2:Y:S08]  /*0a70*/  LDC R11, c[0x3][R10] ;  /* 0x00c000000a0b7b82 */ /* 0x000eb00000000800 */
[----:B0-----:R-:W3:Y:S08]  /*0a80*/  LDC R4, c[0x3][R10+0x4] ;  /* 0x00c001000a047b82 */ /* 0x001ef00000000800 */
[----:B------:R-:W4:Y:S08]  /*0a90*/  LDC R12, c[0x3][R10+0x8] ;  /* 0x00c002000a0c7b82 */ /* 0x000f300000000800 */
[----:B------:R-:W5:Y:S01]  /*0aa0*/  LDC R13, c[0x3][R10+0xc] ;  /* 0x00c003000a0d7b82 */ /* 0x000f620000000800 */
[----:B------:R-:W-:-:S02]  /*0ab0*/  VIADD R14, R14, 0x4 ;  /* 0x000000040e0e7836 */ /* 0x000fc40000000000 */
[----:B--2---:R-:W-:-:S04]  /*0ac0*/  FFMA R5, R5, R11, R20 ;  /* 0x0000000b05057223 */ /* 0x004fc80000000014 */
[----:B---3--:R-:W-:-:S04]  /*0ad0*/  FFMA R4, R6, R4, R5 ;  /* 0x0000000406047223 */ /* 0x008fc80000000005 */
[----:B----4-:R-:W-:-:S04]  /*0ae0*/  FFMA R4, R9, R12, R4 ;  /* 0x0000000c09047223 */ /* 0x010fc80000000004 */
[----:B-----5:R-:W-:-:S07]  /*0af0*/  FFMA R20, R3, R13, R4 ;  /* 0x0000000d03147223 */ /* 0x020fce0000000004 */
.L_x_6:
[----:B------:R-:W-:Y:S05]  /*0b00*/  @!P0 BRA `(.L_x_3) ;  /* 0x0000000000b08947 */ /* 0x000fea0003800000 */
[----:B------:R-:W-:Y:S02]  /*0b10*/  ISETP.NE.AND P0, PT, R18, 0x1, PT ;  /* 0x000000011200780c */ /* 0x000fe40003f05270 */
[----:B------:R-:W-:-:S04]  /*0b20*/  LOP3.LUT R16, R16, 0x1, RZ, 0xc0, !PT ;  /* 0x0000000110107812 */ /* 0x000fc800078ec0ff */
[----:B------:R-:W-:-:S07]  /*0b30*/  ISETP.NE.U32.AND P1, PT, R16, 0x1, PT ;  /* 0x000000011000780c */ /* 0x000fce0003f25070 */
[----:B------:R-:W-:Y:S06]  /*0b40*/  @!P0 BRA `(.L_x_7) ;  /* 0x0000000000648947 */ /* 0x000fec0003800000 */
[----:B------:R-:W0:Y:S01]  /*0b50*/  LDC.64 R2, c[0x0][0x380] ;  /* 0x0000e000ff027b82 */ /* 0x000e220000000a00 */
[----:B------:R-:W-:-:S05]  /*0b60*/  IMAD.IADD R4, R0, 0x1, R14 ;  /* 0x0000000100047824 */ /* 0x000fca00078e020e */
[C---:B------:R-:W-:Y:S02]  /*0b70*/  IADD3 R5, PT, PT, R4.reuse, 0x1, RZ ;  /* 0x0000000104057810 */ /* 0x040fe40007ffe0ff */
[C---:B------:R-:W-:Y:S02]  /*0b80*/  ISETP.GE.AND P2, PT, R4.reuse, UR14, PT ;  /* 0x0000000e04007c0c */ /* 0x040fe4000bf46270 */
[C---:B------:R-:W-:Y:S02]  /*0b90*/  ISETP.GE.AND P0, PT, R4.reuse, RZ, PT ;  /* 0x000000ff0400720c */ /* 0x040fe40003f06270 */
[C---:B------:R-:W-:Y:S02]  /*0ba0*/  ISETP.GE.AND P3, PT, R5.reuse, UR14, PT ;  /* 0x0000000e05007c0c */ /* 0x040fe4000bf66270 */
[----:B------:R-:W-:Y:S02]  /*0bb0*/  SEL R4, R4, UR6, !P2 ;  /* 0x0000000604047c07 */ /* 0x000fe4000d000000 */
[----:B------:R-:W-:-:S02]  /*0bc0*/  ISETP.GE.AND P2, PT, R5, RZ, PT ;  /* 0x000000ff0500720c */ /* 0x000fc40003f46270 */
[----:B------:R-:W-:Y:S02]  /*0bd0*/  SEL R5, R5, UR6, !P3 ;  /* 0x0000000605057c07 */ /* 0x000fe4000d800000 */
[----:B------:R-:W-:Y:S02]  /*0be0*/  SEL R4, R4, RZ, P0 ;  /* 0x000000ff04047207 */ /* 0x000fe40000000000 */
[----:B------:R-:W-:-:S03]  /*0bf0*/  SEL R6, R5, RZ, P2 ;  /* 0x000000ff05067207 */ /* 0x000fc60001000000 */
[--C-:B------:R-:W-:Y:S02]  /*0c00*/  IMAD R5, R4, UR15, R15.reuse ;  /* 0x0000000f04057c24 */ /* 0x100fe4000f8e020f */
[----:B------:R-:W-:Y:S02]  /*0c10*/  IMAD R7, R6, UR15, R15 ;  /* 0x0000000f06077c24 */ /* 0x000fe4000f8e020f */
[----:B0-----:R-:W-:-:S04]  /*0c20*/  IMAD.WIDE R4, R5, 0x4, R2 ;  /* 0x0000000405047825 */ /* 0x001fc800078e0202 */
[----:B------:R-:W-:Y:S02]  /*0c30*/  IMAD.WIDE R2, R7, 0x4, R2 ;  /* 0x0000000407027825 */ /* 0x000fe400078e0202 */
[----:B------:R-:W2:Y:S04]  /*0c40*/  LDG.E R5, desc[UR12][R4.64] ;  /* 0x0000000c04057981 */ /* 0x000ea8000c1e1900 */
[----:B------:R-:W3:Y:S01]  /*0c50*/  LDG.E R2, desc[UR12][R2.64] ;  /* 0x0000000c02027981 */ /* 0x000ee2000c1e1900 */
[----:B------:R-:W-:Y:S02]  /*0c60*/  IMAD.IADD R6, R17, 0x1, R14 ;  /* 0x0000000111067824 */ /* 0x000fe400078e020e */
[----:B------:R-:W-:Y:S02]  /*0c70*/  IMAD.MOV.U32 R7, RZ, RZ, 0x90 ;  /* 0x00000090ff077424 */ /* 0x000fe400078e00ff */
[----:B------:R-:W-:-:S02]  /*0c80*/  VIADD R14, R14, 0x2 ;  /* 0x000000020e0e7836 */ /* 0x000fc40000000000 */
[----:B------:R-:W-:-:S04]  /*0c90*/  IMAD R6, R6, 0x4, R7 ;  /* 0x0000000406067824 */ /* 0x000fc800078e0207 */
[----:B------:R-:W2:Y:S08]  /*0ca0*/  LDC R7, c[0x3][R6] ;  /* 0x00c0000006077b82 */ /* 0x000eb00000000800 */
[----:B------:R-:W3:Y:S01]  /*0cb0*/  LDC R8, c[0x3][R6+0x4] ;  /* 0x00c0010006087b82 */ /* 0x000ee20000000800 */
[----:B--2---:R-:W-:-:S04]  /*0cc0*/  FFMA R7, R5, R7, R20 ;  /* 0x0000000705077223 */ /* 0x004fc80000000014 */
[----:B---3--:R-:W-:-:S07]  /*0cd0*/  FFMA R20, R2, R8, R7 ;  /* 0x0000000802147223 */ /* 0x008fce0000000007 */
.L_x_7:
[----:B------:R-:W-:Y:S05]  /*0ce0*/  @!P1 BRA `(.L_x_3) ;  /* 0x0000000000389947 */ /* 0x000fea0003800000 */
[----:B------:R-:W0:Y:S01]  /*0cf0*/  LDC.64 R2, c[0x0][0x380] ;  /* 0x0000e000ff027b82 */ /* 0x000e220000000a00 */
[----:B------:R-:W-:-:S04]  /*0d00*/  IADD3 R4, PT, PT, R0, R14, RZ ;  /* 0x0000000e00047210 */ /* 0x000fc80007ffe0ff */
[C---:B------:R-:W-:Y:S02]  /*0d10*/  ISETP.GE.AND P1, PT, R4.reuse, UR14, PT ;  /* 0x0000000e04007c0c */ /* 0x040fe4000bf26270 */
[C---:B------:R-:W-:Y:S02]  /*0d20*/  ISETP.GE.AND P0, PT, R4.reuse, RZ, PT ;  /* 0x000000ff0400720c */ /* 0x040fe40003f06270 */
[----:B------:R-:W-:-:S04]  /*0d30*/  SEL R4, R4, UR6, !P1 ;  /* 0x0000000604047c07 */ /* 0x000fc8000c800000 */
[----:B------:R-:W-:-:S05]  /*0d40*/  SEL R4, R4, RZ, P0 ;  /* 0x000000ff04047207 */ /* 0x000fca0000000000 */
[----:B------:R-:W-:-:S04]  /*0d50*/  IMAD R5, R4, UR15, R15 ;  /* 0x0000000f04057c24 */ /* 0x000fc8000f8e020f */
[----:B0-----:R-:W-:-:S06]  /*0d60*/  IMAD.WIDE R2, R5, 0x4, R2 ;  /* 0x0000000405027825 */ /* 0x001fcc00078e0202 */
[----:B------:R-:W2:Y:S01]  /*0d70*/  LDG.E R3, desc[UR12][R2.64] ;  /* 0x0000000c02037981 */ /* 0x000ea2000c1e1900 */
[----:B------:R-:W-:Y:S02]  /*0d80*/  IMAD.IADD R14, R17, 0x1, R14 ;  /* 0x00000001110e7824 */ /* 0x000fe400078e020e */
[----:B------:R-:W-:-:S04]  /*0d90*/  IMAD.MOV.U32 R5, RZ, RZ, 0x90 ;  /* 0x00000090ff057424 */ /* 0x000fc800078e00ff */
[----:B------:R-:W-:-:S06]  /*0da0*/  IMAD R14, R14, 0x4, R5 ;  /* 0x000000040e0e7824 */ /* 0x000fcc00078e0205 */
[----:B------:R-:W2:Y:S02]  /*0db0*/  LDC R14, c[0x3][R14] ;  /* 0x00c000000e0e7b82 */ /* 0x000ea40000000800 */
[----:B--2---:R-:W-:-:S07]  /*0dc0*/  FFMA R20, R3, R14, R20 ;  /* 0x0000000e03147223 */ /* 0x004fce0000000014 */
.L_x_3:
[----:B------:R-:W0:Y:S01]  /*0dd0*/  LDC.64 R2, c[0x0][0x388] ;  /* 0x0000e200ff027b82 */ /* 0x000e220000000a00 */
[----:B------:R-:W-:-:S04]  /*0de0*/  IMAD R15, R0, UR15, R15 ;  /* 0x0000000f000f7c24 */ /* 0x000fc8000f8e020f */
[----:B0-----:R-:W-:-:S05]  /*0df0*/  IMAD.WIDE R2, R15, 0x4, R2 ;  /* 0x000000040f027825 */ /* 0x001fca00078e0202 */
[----:B------:R-:W-:Y:S01]  /*0e00*/  STG.E desc[UR12][R2.64], R20 ;  /* 0x0000001402007986 */ /* 0x000fe2000c10190c */
[----:B------:R-:W-:Y:S05]  /*0e10*/  EXIT ;  /* 0x000000000000794d */ /* 0x000fea0003800000 */
.L_x_8:
        /* <DEDUP_REMOVED lines=14> */
.L_x_28:


//--------------------- .text._Z13blur_verticalPKfPf --------------------------
	.section	.text._Z13blur_verticalPKfPf,"ax",@progbits
	.align	128
        .global         _Z13blur_verticalPKfPf
        .type           _Z13blur_verticalPKfPf,@function
        .size           _Z13blur_verticalPKfPf,(.L_x_29 - _Z13blur_verticalPKfPf)
        .other          _Z13blur_verticalPKfPf,@"STO_CUDA_ENTRY STV_DEFAULT"
_Z13blur_verticalPKfPf:
.text._Z13blur_verticalPKfPf:
        /* <DEDUP_REMOVED lines=37> */
.L_x_11:
        /* <DEDUP_REMOVED lines=89> */
.L_x_10:
        /* <DEDUP_REMOVED lines=50> */
.L_x_12:
        /* <DEDUP_REMOVED lines=30> */
.L_x_13:
        /* <DEDUP_REMOVED lines=15> */
.L_x_9:
[----:B------:R-:W0:Y:S01]  /*0dd0*/  LDC.64 R2, c[0x0][0x388] ;  /* 0x0000e200ff027b82 */ /* 0x000e220000000a00 */
[----:B------:R-:W-:-:S04]  /*0de0*/  IMAD R15, R0, UR15, R15 ;  /* 0x0000000f000f7c24 */ /* 0x000fc8000f8e020f */
[----:B0-----:R-:W-:-:S05]  /*0df0*/  IMAD.WIDE R2, R15, 0x4, R2 ;  /* 0x000000040f027825 */ /* 0x001fca00078e0202 */
[----:B------:R-:W-:Y:S01]  /*0e00*/  STG.E desc[UR12][R2.64], R20 ;  /* 0x0000001402007986 */ /* 0x000fe2000c10190c */
[----:B------:R-:W-:Y:S05]  /*0e10*/  EXIT ;  /* 0x000000000000794d */ /* 0x000fea0003800000 */
.L_x_14:
        /* <DEDUP_REMOVED lines=14> */
.L_x_29:


//--------------------- .text._Z16blur_horizontal2PKhPf --------------------------
	.section	.text._Z16blur_horizontal2PKhPf,"ax",@progbits
	.align	128
        .global         _Z16blur_horizontal2PKhPf
        .type           _Z16blur_horizontal2PKhPf,@function
        .size           _Z16blur_horizontal2PKhPf,(.L_x_30 - _Z16blur_horizontal2PKhPf)
        .other          _Z16blur_horizontal2PKhPf,@"STO_CUDA_ENTRY STV_DEFAULT"
_Z16blur_horizontal2PKhPf:
.text._Z16blur_horizontal2PKhPf:
        /* <DEDUP_REMOVED lines=16> */
[----:B------:R-:W-:Y:S02]  /*0100*/  PRMT R16, RZ, 0x7610, R16 ;  /* 0x00007610ff107816 */ /* 0x000fe40000000010 */
[C---:B0-----:R-:W-:Y:S02]  /*0110*/  ISETP.GE.AND P0, PT, R12.reuse, -0x1, PT ;  /* 0xffffffff0c00780c */ /* 0x041fe40003f06270 */
[----:B------:R-:W-:-:S11]  /*0120*/  LEA.HI R12, R12, R12, RZ, 0x1 ;  /* 0x0000000c0c0c7211 */ /* 0x000fd600078f08ff */
[----:B-1----:R-:W-:Y:S05]  /*0130*/  @!P0 BRA `(.L_x_15) ;  /* 0x00000010000c8947 */ /* 0x002fea0003800000 */
[----:B------:R-:W-:Y:S01]  /*0140*/  SHF.R.S32.HI R12, RZ, 0x1, R12 ;  /* 0x00000001ff0c7819 */ /* 0x000fe2000001140c */
[----:B------:R-:W-:-:S03]  /*0150*/  UIADD3 UR6, UPT, UPT, UR11, -0x1, URZ ;  /* 0xffffffff0b067890 */ /* 0x000fc6000fffe0ff */
[----:B------:R-:W-:Y:S01]  /*0160*/  IABS R13, R12 ;  /* 0x0000000c000d7213 */ /* 0x000fe20000000000 */
[----:B------:R-:W-:-:S04]  /*0170*/  IMAD.MOV R10, RZ, RZ, -R12 ;  /* 0x000000ffff0a7224 */ /* 0x000fc800078e0a0c */
[----:B------:R-:W-:-:S04]  /*0180*/  IMAD.IADD R13, R12, 0x1, R13 ;  /* 0x000000010c0d7824 */ /* 0x000fc800078e020d */
[C---:B------:R-:W-:Y:S01]  /*0190*/  VIADD R14, R13.reuse, 0x1 ;  /* 0x000000010d0e7836 */ /* 0x040fe20000000000 */
[----:B------:R-:W-:-:S04]  /*01a0*/  ISETP.GE.U32.AND P0, PT, R13, 0x7, PT ;  /* 0x000000070d00780c */ /* 0x000fc80003f06070 */
[----:B------:R-:W-:-:S09]  /*01b0*/  LOP3.LUT R21, R14, 0x7, RZ, 0xc0, !PT ;  /* 0x000000070e157812 */ /* 0x000fd200078ec0ff */
[----:B------:R-:W-:Y:S05]  /*01c0*/  @!P0 BRA `(.L_x_16) ;  /* 0x0000000400fc8947 */ /* 0x000fea0003800000 */
[----:B------:R-:W-:Y:S01]  /*01d0*/  LOP3.LUT R15, R14, 0xfffffff8, RZ, 0xc0, !PT ;  /* 0xfffffff80e0f7812 */ /* 0x000fe200078ec0ff */
[----:B------:R-:W-:Y:S01]  /*01e0*/  IMAD.IADD R22, R11, 0x1, -R12 ;  /* 0x000000010b167824 */ /* 0x000fe200078e0a0c */
[----:B------:R-:W-:Y:S01]  /*01f0*/  IADD3 R10, PT, PT, -R12, 0x3, RZ ;  /* 0x000000030c0a7810 */ /* 0x000fe20007ffe1ff */
[----:B------:R-:W0:Y:S02]  /*0200*/  LDCU.64 UR14, c[0x0][0x380] ;  /* 0x00007000ff0e77ac */ /* 0x000e240008000a00 */
[----:B------:R-:W-:Y:S01]  /*0210*/  IMAD.MOV R15, RZ, RZ, -R15 ;  /* 0x000000ffff0f7224 */ /* 0x000fe200078e0a0f */
[----:B------:R-:W-:-:S06]  /*0220*/  UMOV UR7, 0x3 ;  /* 0x0000000300077882 */ /* 0x000fcc0000000000 */
.L_x_17:
[C---:B------:R-:W-:Y:S01]  /*0230*/  VIADD R3, R22.reuse, 0x1 ;  /* 0x0000000116037836 */ /* 0x040fe20000000000 */
[C---:B------:R-:W-:Y:S01]  /*0240*/  ISETP.GE.AND P1, PT, R22.reuse, UR11, PT ;  /* 0x0000000b16007c0c */ /* 0x040fe2000bf26270 */
[C---:B------:R-:W-:Y:S01]  /*0250*/  VIADD R5, R22.reuse, 0x2 ;  /* 0x0000000216057836 */ /* 0x040fe20000000000 */
[C---:B------:R-:W-:Y:S02]  /*0260*/  ISETP.GE.AND P0, PT, R22.reuse, RZ, PT ;  /* 0x000000ff1600720c */ /* 0x040fe40003f06270 */
[----:B------:R-:W-:Y:S02]  /*0270*/  ISETP.GE.AND P2, PT, R3, UR11, PT ;  /* 0x0000000b03007c0c */ /* 0x000fe4000bf46270 */
[----:B------:R-:W-:Y:S02]  /*0280*/  SEL R2, R22, UR6, !P1 ;  /* 0x0000000616027c07 */ /* 0x000fe4000c800000 */
[----:B------:R-:W-:Y:S02]  /*0290*/  ISETP.GE.AND P3, PT, R5, UR11, PT ;  /* 0x0000000b05007c0c */ /* 0x000fe4000bf66270 */
[----:B------:R-:W-:-:S02]  /*02a0*/  ISETP.GE.AND P1, PT, R3, RZ, PT ;  /* 0x000000ff0300720c */ /* 0x000fc40003f26270 */
[----:B------:R-:W-:Y:S02]  /*02b0*/  SEL R4, R3, UR6, !P2 ;  /* 0x0000000603047c07 */ /* 0x000fe4000d000000 */
[----:B------:R-:W-:Y:S02]  /*02c0*/  SEL R3, R2, RZ, P0 ;  /* 0x000000ff02037207 */ /* 0x000fe40000000000 */
[C---:B------:R-:W-:Y:S02]  /*02d0*/  ISETP.GE.AND P0, PT, R5.reuse, RZ, PT ;  /* 0x000000ff0500720c */ /* 0x040fe40003f06270 */
[----:B------:R-:W-:Y:S01]  /*02e0*/  SEL R2, R5, UR6, !P3 ;  /* 0x0000000605027c07 */ /* 0x000fe2000d800000 */
[----:B------:R-:W-:Y:S01]  /*02f0*/  IMAD R3, R0, UR11, R3 ;  /* 0x0000000b00037c24 */ /* 0x000fe2000f8e0203 */
[----:B------:R-:W-:Y:S02]  /*0300*/  SEL R5, R4, RZ, P1 ;  /* 0x000000ff04057207 */ /* 0x000fe40000800000 */
[----:B------:R-:W-:-:S02]  /*0310*/  SEL R7, R2, RZ, P0 ;  /* 0x000000ff02077207 */ /* 0x000fc40000000000 */
[C---:B0-----:R-:W-:Y:S01]  /*0320*/  IADD3 R4, P0, PT, R3.reuse, UR14, RZ ;  /* 0x0000000e03047c10 */ /* 0x041fe2000ff1e0ff */
[C---:B------:R-:W-:Y:S02]  /*0330*/  IMAD R6, R0.reuse, UR11, R5 ;  /* 0x0000000b00067c24 */ /* 0x040fe4000f8e0205 */
[----:B------:R-:W-:Y:S01]  /*0340*/  IMAD R7, R0, UR11, R7 ;  /* 0x0000000b00077c24 */ /* 0x000fe2000f8e0207 */
[----:B------:R-:W-:Y:S02]  /*0350*/  LEA.HI.X.SX32 R5, R3, UR15, 0x1, P0 ;  /* 0x0000000f03057c11 */ /* 0x000fe400080f0eff */
[----:B------:R-:W-:Y:S02]  /*0360*/  IADD3 R18, P1, PT, R6, UR14, RZ ;  /* 0x0000000e06127c10 */ /* 0x000fe4000ff3e0ff */
[C---:B------:R-:W-:Y:S01]  /*0370*/  IADD3 R2, P0, PT, R7.reuse, UR14, RZ ;  /* 0x0000000e07027c10 */ /* 0x040fe2000ff1e0ff */
[----:B------:R-:W-:Y:S01]  /*0380*/  VIADD R8, R22, 0x5 ;  /* 0x0000000516087836 */ /* 0x000fe20000000000 */
[----:B------:R-:W-:Y:S01]  /*0390*/  LEA.HI.X.SX32 R19, R6, UR15, 0x1, P1 ;  /* 0x0000000f06137c11 */ /* 0x000fe200088f0eff */
[C---:B------:R-:W-:Y:S01]  /*03a0*/  VIADD R6, R22.reuse, 0x3 ;  /* 0x0000000316067836 */ /* 0x040fe20000000000 */
[----:B------:R-:W-:Y:S01]  /*03b0*/  LEA.HI.X.SX32 R3, R7, UR15, 0x1, P0 ;  /* 0x0000000f07037c11 */ /* 0x000fe200080f0eff */
[----:B------:R-:W-:Y:S01]  /*03c0*/  VIADD R7, R22, 0x4 ;  /* 0x0000000416077836 */ /* 0x000fe20000000000 */
[----:B------:R0:W2:Y:S02]  /*03d0*/  LDG.E.U8 R17, desc[UR12][R4.64] ;  /* 0x0000000c04117981 */ /* 0x0000a4000c1e1100 */
[----:B------:R-:W-:-:S02]  /*03e0*/  ISETP.GE.AND P1, PT, R6, UR11, PT ;  /* 0x0000000b06007c0c */ /* 0x000fc4000bf26270 */
[----:B------:R-:W-:Y:S01]  /*03f0*/  ISETP.GE.AND P0, PT, R6, RZ, PT ;  /* 0x000000ff0600720c */ /* 0x000fe20003f06270 */
[----:B------:R-:W-:Y:S01]  /*0400*/  VIADD R9, R22, 0x6 ;  /* 0x0000000616097836 */ /* 0x000fe20000000000 */
[----:B------:R-:W-:Y:S01]  /*0410*/  SEL R6, R6, UR6, !P1 ;  /* 0x0000000606067c07 */ /* 0x000fe2000c800000 */
[----:B------:R-:W-:Y:S01]  /*0420*/  VIADD R23, R22, 0x7 ;  /* 0x0000000716177836 */ /* 0x000fe20000000000 */
[C---:B------:R-:W-:Y:S01]  /*0430*/  ISETP.GE.AND P1, PT, R7.reuse, UR11, PT ;  /* 0x0000000b07007c0c */ /* 0x040fe2000bf26270 */
[----:B------:R1:W3:Y:S01]  /*0440*/  LDG.E.U8 R20, desc[UR12][R2.64] ;  /* 0x0000000c02147981 */ /* 0x0002e2000c1e1100 */
[----:B------:R-:W-:Y:S02]  /*0450*/  ISETP.GE.AND P4, PT, R7, RZ, PT ;  /* 0x000000ff0700720c */ /* 0x000fe40003f86270 */
[----:B0-----:R-:W-:Y:S01]  /*0460*/  SEL R5, R6, RZ, P0 ;  /* 0x000000ff06057207 */ /* 0x001fe20000000000 */
[----:B------:R-:W4:Y:S01]  /*0470*/  LDG.E.U8 R18, desc[UR12][R18.64] ;  /* 0x0000000c12127981 */ /* 0x000f22000c1e1100 */
[----:B------:R-:W-:-:S02]  /*0480*/  ISETP.GE.AND P5, PT, R8, UR11, PT ;  /* 0x0000000b08007c0c */ /* 0x000fc4000bfa6270 */
[----:B------:R-:W-:Y:S02]  /*0490*/  SEL R7, R7, UR6, !P1 ;  /* 0x0000000607077c07 */ /* 0x000fe4000c800000 */
[----:B------:R-:W-:Y:S01]  /*04a0*/  ISETP.GE.AND P2, PT, R8, RZ, PT ;  /* 0x000000ff0800720c */ /* 0x000fe20003f46270 */
[----:B------:R-:W-:Y:S01]  /*04b0*/  IMAD R5, R0, UR11, R5 ;  /* 0x0000000b00057c24 */ /* 0x000fe2000f8e0205 */
[----:B------:R-:W-:Y:S02]  /*04c0*/  ISETP.GE.AND P3, PT, R9, UR11, PT ;  /* 0x0000000b09007c0c */ /* 0x000fe4000bf66270 */
[----:B------:R-:W-:Y:S02]  /*04d0*/  SEL R8, R8, UR6, !P5 ;  /* 0x0000000608087c07 */ /* 0x000fe4000e800000 */
[----:B------:R-:W-:Y:S02]  /*04e0*/  SEL R7, R7, RZ, P4 ;  /* 0x000000ff07077207 */ /* 0x000fe40002000000 */
[----:B------:R-:W-:-:S02]  /*04f0*/  ISETP.GE.AND P0, PT, R9, RZ, PT ;  /* 0x000000ff0900720c */ /* 0x000fc40003f06270 */
[----:B------:R-:W-:Y:S01]  /*0500*/  ISETP.GE.AND P1, PT, R23, UR11, PT ;  /* 0x0000000b17007c0c */ /* 0x000fe2000bf26270 */
[----:B------:R-:W-:Y:S01]  /*0510*/  IMAD R7, R0, UR11, R7 ;  /* 0x0000000b00077c24 */ /* 0x000fe2000f8e0207 */
[----:B------:R-:W-:Y:S02]  /*0520*/  SEL R9, R9, UR6, !P3 ;  /* 0x0000000609097c07 */ /* 0x000fe4000d800000 */
[----:B-1----:R-:W-:Y:S02]  /*0530*/  SEL R3, R8, RZ, P2 ;  /* 0x000000ff08037207 */ /* 0x002fe40001000000 */
[----:B------:R-:W-:Y:S02]  /*0540*/  IADD3 R24, P5, PT, R5, UR14, RZ ;  /* 0x0000000e05187c10 */ /* 0x000fe4000ffbe0ff */
[C---:B------:R-:W-:Y:S01]  /*0550*/  ISETP.GE.AND P4, PT, R23.reuse, RZ, PT ;  /* 0x000000ff1700720c */ /* 0x040fe20003f86270 */
[----:B------:R-:W-:Y:S01]  /*0560*/  IMAD R3, R0, UR11, R3 ;  /* 0x0000000b00037c24 */ /* 0x000fe2000f8e0203 */
[----:B------:R-:W-:-:S02]  /*0570*/  SEL R23, R23, UR6, !P1 ;  /* 0x0000000617177c07 */ /* 0x000fc4000c800000 */
[----:B------:R-:W-:Y:S02]  /*0580*/  SEL R9, R9, RZ, P0 ;  /* 0x000000ff09097207 */ /* 0x000fe40000000000 */
[----:B------:R-:W-:Y:S02]  /*0590*/  LEA.HI.X.SX32 R25, R5, UR15, 0x1, P5 ;  /* 0x0000000f05197c11 */ /* 0x000fe4000a8f0eff */
[----:B------:R-:W-:Y:S01]  /*05a0*/  IADD3 R6, P0, PT, R7, UR14, RZ ;  /* 0x0000000e07067c10 */ /* 0x000fe2000ff1e0ff */
[C---:B------:R-:W-:Y:S01]  /*05b0*/  IMAD R9, R0.reuse, UR11, R9 ;  /* 0x0000000b00097c24 */ /* 0x040fe2000f8e0209 */
[----:B------:R-:W-:Y:S01]  /*05c0*/  SEL R23, R23, RZ, P4 ;  /* 0x000000ff17177207 */ /* 0x000fe20002000000 */
[----:B------:R-:W5:Y:S01]  /*05d0*/  LDG.E.U8 R19, desc[UR12][R24.64] ;  /* 0x0000000c18137981 */ /* 0x000f62000c1e1100 */
[----:B------:R-:W-:Y:S02]  /*05e0*/  IADD3 R2, P1, PT, R3, UR14, RZ ;  /* 0x0000000e03027c10 */ /* 0x000fe4000ff3e0ff */
[----:B------:R-:W-:Y:S01]  /*05f0*/  LEA.HI.X.SX32 R7, R7, UR15, 0x1, P0 ;  /* 0x0000000f07077c11 */ /* 0x000fe200080f0eff */
[----:B------:R-:W-:Y:S01]  /*0600*/  IMAD R23, R0, UR11, R23 ;  /* 0x0000000b00177c24 */ /* 0x000fe2000f8e0217 */
[----:B------:R-:W-:-:S02]  /*0610*/  IADD3 R4, P0, PT, R9, UR14, RZ ;  /* 0x0000000e09047c10 */ /* 0x000fc4000ff1e0ff */
[----:B------:R-:W-:Y:S01]  /*0620*/  LEA.HI.X.SX32 R3, R3, UR15, 0x1, P1 ;  /* 0x0000000f03037c11 */ /* 0x000fe200088f0eff */
[----:B------:R-:W5:Y:S01]  /*0630*/  LDG.E.U8 R6, desc[UR12][R6.64] ;  /* 0x0000000c06067981 */ /* 0x000f62000c1e1100 */
[----:B------:R-:W-:Y:S02]  /*0640*/  IADD3 R8, P1, PT, R23, UR14, RZ ;  /* 0x0000000e17087c10 */ /* 0x000fe4000ff3e0ff */
[----:B------:R-:W-:Y:S01]  /*0650*/  LEA.HI.X.SX32 R5, R9, UR15, 0x1, P0 ;  /* 0x0000000f09057c11 */ /* 0x000fe200080f0eff */
[----:B------:R-:W5:Y:S01]  /*0660*/  LDG.E.U8 R2, desc[UR12][R2.64] ;  /* 0x0000000c02027981 */ /* 0x000f62000c1e1100 */
[----:B------:R-:W-:-:S03]  /*0670*/  LEA.HI.X.SX32 R9, R23, UR15, 0x1, P1 ;  /* 0x0000000f17097c11 */ /* 0x000fc600088f0eff */
[----:B------:R-:W5:Y:S04]  /*0680*/  LDG.E.U8 R4, desc[UR12][R4.64] ;  /* 0x0000000c04047981 */ /* 0x000f68000c1e1100 */
[----:B------:R-:W5:Y:S01]  /*0690*/  LDG.E.U8 R8, desc[UR12][R8.64] ;  /* 0x0000000c08087981 */ /* 0x000f62000c1e1100 */
[----:B------:R-:W-:Y:S01]  /*06a0*/  UIADD3 UR4, UPT, UPT, UR7, -0x3, URZ ;  /* 0xfffffffd07047890 */ /* 0x000fe2000fffe0ff */
[----:B------:R-:W-:-:S03]  /*06b0*/  UMOV UR5, 0x90 ;  /* 0x0000009000057882 */ /* 0x000fc60000000000 */
[----:B------:R-:W-:-:S12]  /*06c0*/  ULEA UR4, UR4, UR5, 0x2 ;  /* 0x0000000504047291 */ /* 0x000fd8000f8e10ff */
[----:B------:R-:W0:Y:S01]  /*06d0*/  LDCU UR5, c[0x3][UR4] ;  /* 0x00c00000040577ac */ /* 0x000e220008000800 */
[----:B------:R-:W1:Y:S01]  /*06e0*/  LDCU UR8, c[0x3][UR4+0x4] ;  /* 0x00c00080040877ac */ /* 0x000e620008000800 */
[----:B------:R-:W1:Y:S01]  /*06f0*/  LDCU UR9, c[0x3][UR4+0x8] ;  /* 0x00c00100040977ac */ /* 0x000e620008000800 */
[----:B------:R-:W5:Y:S01]  /*0700*/  LDCU UR10, c[0x3][UR4+0x10] ;  /* 0x00c00200040a77ac */ /* 0x000f620008000800 */
[----:B------:R-:W-:-:S05]  /*0710*/  VIADD R15, R15, 0x8 ;  /* 0x000000080f0f7836 */ /* 0x000fca0000000000 */
[----:B------:R-:W-:Y:S01]  /*0720*/  ISETP.NE.AND P0, PT, R15, RZ, PT ;  /* 0x000000ff0f00720c */ /* 0x000fe20003f05270 */
[----:B------:R-:W-:Y:S01]  /*0730*/  UIADD3 UR7, UPT, UPT, UR7, 0x8, URZ ;  /* 0x0000000807077890 */ /* 0x000fe2000fffe0ff */
[----:B------:R-:W-:Y:S02]  /*0740*/  VIADD R10, R10, 0x8 ;  /* 0x000000080a0a7836 */ /* 0x000fe40000000000 */
[----:B------:R-:W-:Y:S01]  /*0750*/  VIADD R22, R22, 0x8 ;  /* 0x0000000816167836 */ /* 0x000fe20000000000 */
[----:B--2---:R-:W-:-:S05]  /*0760*/  I2FP.F32.U32 R17, R17 ;  /* 0x0000001100117245 */ /* 0x004fca0000201000 */
[----:B0-----:R-:W-:Y:S01]  /*0770*/  FMUL R17, R17, UR5 ;  /* 0x0000000511117c20 */ /* 0x001fe20008400000 */
[----:B------:R-:W0:Y:S01]  /*0780*/  LDCU UR5, c[0x3][UR4+0xc] ;  /* 0x00c00180040577ac */ /* 0x000e220008000800 */
[----:B---3--:R-:W-:Y:S02]  /*0790*/  I2FP.F32.U32 R20, R20 ;  /* 0x0000001400147245 */ /* 0x008fe40000201000 */
[----:B----4-:R-:W-:-:S03]  /*07a0*/  I2FP.F32.U32 R18, R18 ;  /* 0x0000001200127245 */ /* 0x010fc60000201000 */
[----:B-1----:R-:W-:Y:S02]  /*07b0*/  FMUL R20, R20, UR9 ;  /* 0x0000000914147c20 */ /* 0x002fe40008400000 */
[----:B------:R-:W-:Y:S01]  /*07c0*/  FMUL R18, R18, UR8 ;  /* 0x0000000812127c20 */ /* 0x000fe20008400000 */
[----:B------:R-:W1:Y:S01]  /*07d0*/  LDCU UR8, c[0x3][UR4+0x14] ;  /* 0x00c00280040877ac */ /* 0x000e620008000800 */
[----:B------:R-:W-:Y:S01]  /*07e0*/  F2FP.F16.F32.PACK_AB R17, RZ, R17 ;  /* 0x00000011ff11723e */ /* 0x000fe200000000ff */
[----:B------:R-:W2:Y:S02]  /*07f0*/  LDCU UR9, c[0x3][UR4+0x18] ;  /* 0x00c00300040977ac */ /* 0x000ea40008000800 */
[----:B------:R-:W-:Y:S02]  /*0800*/  F2FP.F16.F32.PACK_AB R18, RZ, R18 ;  /* 0x00000012ff12723e */ /* 0x000fe400000000ff */
[----:B------:R-:W-:Y:S01]  /*0810*/  HADD2 R17, R16.H0_H0, R17.H0_H0 ;  /* 0x2000001110117230 */ /* 0x000fe20000000800 */
[----:B------:R-:W3:Y:S01]  /*0820*/  LDCU UR4, c[0x3][UR4+0x1c] ;  /* 0x00c00380040477ac */ /* 0x000ee20008000800 */
[----:B------:R-:W-:-:S02]  /*0830*/  F2FP.F16.F32.PACK_AB R20, RZ, R20 ;  /* 0x00000014ff14723e */ /* 0x000fc400000000ff */
[----:B------:R-:W-:-:S04]  /*0840*/  HADD2 R17, R17.H0_H0, R18.H0_H0 ;  /* 0x2000001211117230 */ /* 0x000fc80000000800 */
[----:B------:R-:W-:Y:S01]  /*0850*/  HADD2 R17, R17.H0_H0, R20.H0_H0 ;  /* 0x2000001411117230 */ /* 0x000fe20000000800 */
[----:B-----5:R-:W-:-:S05]  /*0860*/  I2FP.F32.U32 R19, R19 ;  /* 0x0000001300137245 */ /* 0x020fca0000201000 */
[----:B0-----:R-:W-:Y:S01]  /*0870*/  FMUL R19, R19, UR5 ;  /* 0x0000000513137c20 */ /* 0x001fe20008400000 */
[----:B------:R-:W-:-:S04]  /*0880*/  I2FP.F32.U32 R6, R6 ;  /* 0x0000000600067245 */ /* 0x000fc80000201000 */
[----:B------:R-:W-:Y:S02]  /*0890*/  F2FP.F16.F32.PACK_AB R19, RZ, R19 ;  /* 0x00000013ff13723e */ /* 0x000fe400000000ff */
[----:B------:R-:W-:Y:S01]  /*08a0*/  I2FP.F32.U32 R2, R2 ;  /* 0x0000000200027245 */ /* 0x000fe20000201000 */
[----:B------:R-:W-:Y:S01]  /*08b0*/  FMUL R6, R6, UR10 ;  /* 0x0000000a06067c20 */ /* 0x000fe20008400000 */
[----:B------:R-:W-:-:S03]  /*08c0*/  I2FP.F32.U32 R4, R4 ;  /* 0x0000000400047245 */ /* 0x000fc60000201000 */
[----:B-1----:R-:W-:Y:S01]  /*08d0*/  FMUL R2, R2, UR8 ;  /* 0x0000000802027c20 */ /* 0x002fe20008400000 */
[----:B------:R-:W-:Y:S01]  /*08e0*/  F2FP.F16.F32.PACK_AB R6, RZ, R6 ;  /* 0x00000006ff06723e */ /* 0x000fe200000000ff */
[----:B------:R-:W-:Y:S01]  /*08f0*/  HADD2 R17, R17.H0_H0, R19.H0_H0 ;  /* 0x2000001311117230 */ /* 0x000fe20000000800 */
[----:B------:R-:W-:Y:S01]  /*0900*/  I2FP.F32.U32 R8, R8 ;  /* 0x0000000800087245 */ /* 0x000fe20000201000 */
[----:B--2---:R-:W-:Y:S01]  /*0910*/  FMUL R4, R4, UR9 ;  /* 0x0000000904047c20 */ /* 0x004fe20008400000 */
[----:B------:R-:W-:Y:S01]  /*0920*/  F2FP.F16.F32.PACK_AB R3, RZ, R2 ;  /* 0x00000002ff03723e */ /* 0x000fe200000000ff */
[----:B------:R-:W-:Y:S02]  /*0930*/  HADD2 R6, R17.H0_H0, R6.H0_H0 ;  /* 0x2000000611067230 */ /* 0x000fe40000000800 */
[----:B---3--:R-:W-:Y:S01]  /*0940*/  FMUL R8, R8, UR4 ;  /* 0x0000000408087c20 */ /* 0x008fe20008400000 */
[----:B------:R-:W-:Y:S01]  /*0950*/  F2FP.F16.F32.PACK_AB R4, RZ, R4 ;  /* 0x00000004ff04723e */ /* 0x000fe200000000ff */
[----:B------:R-:W-:-:S03]  /*0960*/  HADD2 R3, R6.H0_H0, R3.H0_H0 ;  /* 0x2000000306037230 */ /* 0x000fc60000000800 */
[----:B------:R-:W-:Y:S01]  /*0970*/  F2FP.F16.F32.PACK_AB R8, RZ, R8 ;  /* 0x00000008ff08723e */ /* 0x000fe200000000ff */
[----:B------:R-:W-:-:S04]  /*0980*/  HADD2 R3, R3.H0_H0, R4.H0_H0 ;  /* 0x2000000403037230 */ /* 0x000fc80000000800 */
[----:B------:R-:W-:Y:S01]  /*0990*/  HADD2 R16, R3.H0_H0, R8.H0_H0 ;  /* 0x2000000803107230 */ /* 0x000fe20000000800 */
[----:B------:R-:W-:Y:S06]  /*09a0*/  @P0 BRA `(.L_x_17) ;  /* 0xfffffff800200947 */ /* 0x000fec000383ffff */
[----:B------:R-:W-:-:S07]  /*09b0*/  VIADD R10, R10, 0xfffffffd ;  /* 0xfffffffd0a0a7836 */ /* 0x000fce0000000000 */
.L_x_16:
[----:B------:R-:W-:-:S13]  /*09c0*/  ISETP.NE.AND P0, PT, R21, RZ, PT ;  /* 0x000000ff1500720c */ /* 0x000fda0003f05270 */
[----:B------:R-:W-:Y:S05]  /*09d0*/  @!P0 BRA `(.L_x_15) ;  /* 0x0000000400e48947 */ /* 0x000fea0003800000 */
[----:B------:R-:W-:Y:S02]  /*09e0*/  ISETP.GE.U32.AND P1, PT, R21, 0x4, PT ;  /* 0x000000041500780c */ /* 0x000fe40003f26070 */
[----:B------:R-:W-:-:S11]  /*09f0*/  LOP3.LUT P0, R14, R14, 0x3, RZ, 0xc0, !PT ;  /* 0x000000030e0e7812 */ /* 0x000fd6000780c0ff */
[----:B------:R-:W-:Y:S05]  /*0a00*/  @!P1 BRA `(.L_x_18) ;  /* 0x0000000000f49947 */ /* 0x000fea0003800000 */
[----:B------:R-:W-:Y:S01]  /*0a10*/  IMAD.IADD R2, R11, 0x1, R10 ;  /* 0x000000010b027824 */ /* 0x000fe200078e020a */
[----:B------:R-:W0:Y:S03]  /*0a20*/  LDCU.64 UR4, c[0x0][0x380] ;  /* 0x00007000ff0477ac */ /* 0x000e260008000a00 */
[C---:B------:R-:W-:Y:S01]  /*0a30*/  VIADD R4, R2.reuse, 0x1 ;  /* 0x0000000102047836 */ /* 0x040fe20000000000 */
[C---:B------:R-:W-:Y:S01]  /*0a40*/  ISETP.GE.AND P1, PT, R2.reuse, UR11, PT ;  /* 0x0000000b02007c0c */ /* 0x040fe2000bf26270 */
[C---:B------:R-:W-:Y:S01]  /*0a50*/  VIADD R5, R2.reuse, 0x2 ;  /* 0x0000000202057836 */ /* 0x040fe20000000000 */
[C---:B------:R-:W-:Y:S01]  /*0a60*/  ISETP.GE.AND P3, PT, R2.reuse, RZ, PT ;  /* 0x000000ff0200720c */ /* 0x040fe20003f66270 */
[C---:B------:R-:W-:Y:S01]  /*0a70*/  VIADD R6, R2.reuse, 0x3 ;  /* 0x0000000302067836 */ /* 0x040fe20000000000 */
[----:B------:R-:W-:Y:S02]  /*0a80*/  SEL R2, R2, UR6, !P1 ;  /* 0x0000000602027c07 */ /* 0x000fe4000c800000 */
[----:B------:R-:W-:-:S02]  /*0a90*/  ISETP.GE.AND P4, PT, R4, UR11, PT ;  /* 0x0000000b04007c0c */ /* 0x000fc4000bf86270 */
[----:B------:R-:W-:Y:S02]  /*0aa0*/  ISETP.GE.AND P1, PT, R4, RZ, PT ;  /* 0x000000ff0400720c */ /* 0x000fe40003f26270 */
[C---:B------:R-:W-:Y:S02]  /*0ab0*/  ISETP.GE.AND P2, PT, R5.reuse, UR11, PT ;  /* 0x0000000b05007c0c */ /* 0x040fe4000bf46270 */
[----:B------:R-:W-:Y:S02]  /*0ac0*/  SEL R3, R2, RZ, P3 ;  /* 0x000000ff02037207 */ /* 0x000fe40001800000 */
[----:B------:R-:W-:Y:S02]  /*0ad0*/  SEL R4, R4, UR6, !P4 ;  /* 0x0000000604047c07 */ /* 0x000fe4000e000000 */
[----:B------:R-:W-:Y:S01]  /*0ae0*/  ISETP.GE.AND P3, PT, R5, RZ, PT ;  /* 0x000000ff0500720c */ /* 0x000fe20003f66270 */
[----:B------:R-:W-:Y:S01]  /*0af0*/  IMAD R3, R0, UR11, R3 ;  /* 0x0000000b00037c24 */ /* 0x000fe2000f8e0203 */
[----:B------:R-:W-:-:S02]  /*0b00*/  ISETP.GE.AND P4, PT, R6, UR11, PT ;  /* 0x0000000b06007c0c */ /* 0x000fc4000bf86270 */
[----:B------:R-:W-:Y:S02]  /*0b10*/  SEL R2, R5, UR6, !P2 ;  /* 0x0000000605027c07 */ /* 0x000fe4000d000000 */
[----:B------:R-:W-:Y:S02]  /*0b20*/  SEL R5, R4, RZ, P1 ;  /* 0x000000ff04057207 */ /* 0x000fe40000800000 */
[C---:B------:R-:W-:Y:S02]  /*0b30*/  ISETP.GE.AND P1, PT, R6.reuse, RZ, PT ;  /* 0x000000ff0600720c */ /* 0x040fe40003f26270 */
[----:B------:R-:W-:Y:S01]  /*0b40*/  SEL R6, R6, UR6, !P4 ;  /* 0x0000000606067c07 */ /* 0x000fe2000e000000 */
[----:B------:R-:W-:Y:S01]  /*0b50*/  IMAD R7, R0, UR11, R5 ;  /* 0x0000000b00077c24 */ /* 0x000fe2000f8e0205 */
[----:B------:R-:W-:Y:S02]  /*0b60*/  SEL R9, R2, RZ, P3 ;  /* 0x000000ff02097207 */ /* 0x000fe40001800000 */
[----:B0-----:R-:W-:-:S02]  /*0b70*/  IADD3 R4, P2, PT, R3, UR4, RZ ;  /* 0x0000000403047c10 */ /* 0x001fc4000ff5e0ff */
[----:B------:R-:W-:Y:S01]  /*0b80*/  SEL R15, R6, RZ, P1 ;  /* 0x000000ff060f7207 */ /* 0x000fe20000800000 */
[C---:B------:R-:W-:Y:S01]  /*0b90*/  IMAD R9, R0.reuse, UR11, R9 ;  /* 0x0000000b00097c24 */ /* 0x040fe2000f8e0209 */
[----:B------:R-:W-:Y:S02]  /*0ba0*/  LEA.HI.X.SX32 R5, R3, UR5, 0x1, P2 ;  /* 0x0000000503057c11 */ /* 0x000fe400090f0eff */
[----:B------:R-:W-:Y:S01]  /*0bb0*/  IADD3 R6, P1, PT, R7, UR4, RZ ;  /* 0x0000000407067c10 */ /* 0x000fe2000ff3e0ff */
[----:B------:R-:W-:Y:S01]  /*0bc0*/  IMAD R15, R0, UR11, R15 ;  /* 0x0000000b000f7c24 */ /* 0x000fe2000f8e020f */
[----:B------:R-:W-:Y:S01]  /*0bd0*/  IADD3 R2, P2, PT, R9, UR4, RZ ;  /* 0x0000000409027c10 */ /* 0x000fe2000ff5e0ff */
[----:B------:R0:W2:Y:S01]  /*0be0*/  LDG.E.U8 R4, desc[UR12][R4.64] ;  /* 0x0000000c04047981 */ /* 0x0000a2000c1e1100 */
[----:B------:R-:W-:Y:S02]  /*0bf0*/  LEA.HI.X.SX32 R7, R7, UR5, 0x1, P1 ;  /* 0x0000000507077c11 */ /* 0x000fe400088f0eff */
[----:B------:R-:W-:-:S02]  /*0c00*/  IADD3 R8, P1, PT, R15, UR4, RZ ;  /* 0x000000040f087c10 */ /* 0x000fc4000ff3e0ff */
[----:B------:R-:W-:Y:S01]  /*0c10*/  LEA.HI.X.SX32 R3, R9, UR5, 0x1, P2 ;  /* 0x0000000509037c11 */ /* 0x000fe200090f0eff */
[----:B------:R-:W3:Y:S01]  /*0c20*/  LDG.E.U8 R6, desc[UR12][R6.64] ;  /* 0x0000000c06067981 */ /* 0x000ee2000c1e1100 */
[----:B------:R-:W-:-:S03]  /*0c30*/  LEA.HI.X.SX32 R9, R15, UR5, 0x1, P1 ;  /* 0x000000050f097c11 */ /* 0x000fc600088f0eff */
[----:B------:R-:W4:Y:S04]  /*0c40*/  LDG.E.U8 R2, desc[UR12][R2.64] ;  /* 0x0000000c02027981 */ /* 0x000f28000c1e1100 */
[----:B------:R1:W5:Y:S01]  /*0c50*/  LDG.E.U8 R9, desc[UR12][R8.64] ;  /* 0x0000000c08097981 */ /* 0x000362000c1e1100 */
[----:B------:R-:W-:Y:S02]  /*0c60*/  IMAD.IADD R15, R12, 0x1, R10 ;  /* 0x000000010c0f7824 */ /* 0x000fe400078e020a */
[----:B------:R-:W-:-:S04]  /*0c70*/  IMAD.MOV.U32 R18, RZ, RZ, 0x90 ;  /* 0x00000090ff127424 */ /* 0x000fc800078e00ff */
[----:B------:R-:W-:-:S04]  /*0c80*/  IMAD R15, R15, 0x4, R18 ;  /* 0x000000040f0f7824 */ /* 0x000fc800078e0212 */
[----:B------:R-:W1:Y:S08]  /*0c90*/  LDC R17, c[0x3][R15] ;  /* 0x00c000000f117b82 */ /* 0x000e700000000800 */
[----:B0-----:R-:W0:Y:S08]  /*0ca0*/  LDC R5, c[0x3][R15+0x4] ;  /* 0x00c001000f057b82 */ /* 0x001e300000000800 */
[----:B------:R-:W5:Y:S08]  /*0cb0*/  LDC R19, c[0x3][R15+0x8] ;  /* 0x00c002000f137b82 */ /* 0x000f700000000800 */
[----:B------:R-:W5:Y:S01]  /*0cc0*/  LDC R18, c[0x3][R15+0xc] ;  /* 0x00c003000f127b82 */ /* 0x000f620000000800 */
[----:B------:R-:W-:Y:S01]  /*0cd0*/  VIADD R10, R10, 0x4 ;  /* 0x000000040a0a7836 */ /* 0x000fe20000000000 */
[----:B--2---:R-:W-:-:S05]  /*0ce0*/  I2FP.F32.U32 R4, R4 ;  /* 0x0000000400047245 */ /* 0x004fca0000201000 */
[----:B-1----:R-:W-:Y:S01]  /*0cf0*/  FMUL R4, R4, R17 ;  /* 0x0000001104047220 */ /* 0x002fe20000400000 */
[----:B---3--:R-:W-:Y:S02]  /*0d00*/  I2FP.F32.U32 R6, R6 ;  /* 0x0000000600067245 */ /* 0x008fe40000201000 */
[----:B----4-:R-:W-:-:S03]  /*0d10*/  I2FP.F32.U32 R2, R2 ;  /* 0x0000000200027245 */ /* 0x010fc60000201000 */
[----:B0-----:R-:W-:Y:S01]  /*0d20*/  FMUL R5, R6, R5 ;  /* 0x0000000506057220 */ /* 0x001fe20000400000 */
[----:B------:R-:W-:Y:S02]  /*0d30*/  F2FP.F16.F32.PACK_AB R8, RZ, R4 ;  /* 0x00000004ff08723e */ /* 0x000fe400000000ff */
[----:B-----5:R-:W-:Y:S01]  /*0d40*/  I2FP.F32.U32 R9, R9 ;  /* 0x0000000900097245 */ /* 0x020fe20000201000 */
[----:B------:R-:W-:Y:S01]  /*0d50*/  FMUL R2, R2, R19 ;  /* 0x0000001302027220 */ /* 0x000fe20000400000 */
[----:B------:R-:W-:Y:S01]  /*0d60*/  F2FP.F16.F32.PACK_AB R4, RZ, R5 ;  /* 0x00000005ff04723e */ /* 0x000fe200000000ff */
[----:B------:R-:W-:Y:S02]  /*0d70*/  HADD2 R8, R16.H0_H0, R8.H0_H0 ;  /* 0x2000000810087230 */ /* 0x000fe40000000800 */
[----:B------:R-:W-:Y:S01]  /*0d80*/  FMUL R9, R9, R18 ;  /* 0x0000001209097220 */ /* 0x000fe20000400000 */
[----:B------:R-:W-:Y:S01]  /*0d90*/  F2FP.F16.F32.PACK_AB R2, RZ, R2 ;  /* 0x00000002ff02723e */ /* 0x000fe200000000ff */
[----:B------:R-:W-:-:S03]  /*0da0*/  HADD2 R4, R8.H0_H0, R4.H0_H0 ;  /* 0x2000000408047230 */ /* 0x000fc60000000800 */
[----:B------:R-:W-:Y:S01]  /*0db0*/  F2FP.F16.F32.PACK_AB R9, RZ, R9 ;  /* 0x00000009ff09723e */ /* 0x000fe200000000ff */
[----:B------:R-:W-:-:S04]  /*0dc0*/  HADD2 R2, R4.H0_H0, R2.H0_H0 ;  /* 0x2000000204027230 */ /* 0x000fc80000000800 */
[----:B------:R-:W-:-:S07]  /*0dd0*/  HADD2 R16, R2.H0_H0, R9.H0_H0 ;  /* 0x2000000902107230 */ /* 0x000fce0000000800 */
.L_x_18:
[----:B------:R-:W-:Y:S05]  /*0de0*/  @!P0 BRA `(.L_x_15) ;  /* 0x0000000000e08947 */ /* 0x000fea0003800000 */
[----:B------:R-:W-:Y:S02]  /*0df0*/  ISETP.NE.AND P1, PT, R14, 0x1, PT ;  /* 0x000000010e00780c */ /* 0x000fe40003f25270 */
[----:B------:R-:W-:-:S04]  /*0e00*/  LOP3.LUT R13, R13, 0x1, RZ, 0xc0, !PT ;  /* 0x000000010d0d7812 */ /* 0x000fc800078ec0ff */
[----:B------:R-:W-:-:S07]  /*0e10*/  ISETP.NE.U32.AND P0, PT, R13, 0x1, PT ;  /* 0x000000010d00780c */ /* 0x000fce0003f05070 */
[----:B------:R-:W-:Y:S06]  /*0e20*/  @!P1 BRA `(.L_x_19) ;  /* 0x0000000000849947 */ /* 0x000fec0003800000 */
[----:B------:R-:W-:Y:S01]  /*0e30*/  IMAD.IADD R2, R11, 0x1, R10 ;  /* 0x000000010b027824 */ /* 0x000fe200078e020a */
[----:B------:R-:W0:Y:S03]  /*0e40*/  LDCU.64 UR4, c[0x0][0x380] ;  /* 0x00007000ff0477ac */ /* 0x000e260008000a00 */
[C---:B------:R-:W-:Y:S01]  /*0e50*/  VIADD R4, R2.reuse, 0x1 ;  /* 0x0000000102047836 */ /* 0x040fe20000000000 */
[C---:B------:R-:W-:Y:S02]  /*0e60*/  ISETP.GE.AND P2, PT, R2.reuse, UR11, PT ;  /* 0x0000000b02007c0c */ /* 0x040fe4000bf46270 */
[C---:B------:R-:W-:Y:S02]  /*0e70*/  ISETP.GE.AND P1, PT, R2.reuse, RZ, PT ;  /* 0x000000ff0200720c */ /* 0x040fe40003f26270 */
[----:B------:R-:W-:Y:S02]  /*0e80*/  SEL R2, R2, UR6, !P2 ;  /* 0x0000000602027c07 */ /* 0x000fe4000d000000 */
[----:B------:R-:W-:-:S02]  /*0e90*/  ISETP.GE.AND P3, PT, R4, UR11, PT ;  /* 0x0000000b04007c0c */ /* 0x000fc4000bf66270 */
[----:B------:R-:W-:Y:S02]  /*0ea0*/  ISETP.GE.AND P2, PT, R4, RZ, PT ;  /* 0x000000ff0400720c */ /* 0x000fe40003f46270 */
[----:B------:R-:W-:Y:S02]  /*0eb0*/  SEL R3, R2, RZ, P1 ;  /* 0x000000ff02037207 */ /* 0x000fe40000800000 */
[----:B------:R-:W-:-:S03]  /*0ec0*/  SEL R4, R4, UR6, !P3 ;  /* 0x0000000604047c07 */ /* 0x000fc6000d800000 */
[----:B------:R-:W-:Y:S01]  /*0ed0*/  IMAD R3, R0, UR11, R3 ;  /* 0x0000000b00037c24 */ /* 0x000fe2000f8e0203 */
[----:B------:R-:W-:-:S04]  /*0ee0*/  SEL R5, R4, RZ, P2 ;  /* 0x000000ff04057207 */ /* 0x000fc80001000000 */
[----:B0-----:R-:W-:Y:S01]  /*0ef0*/  IADD3 R2, P1, PT, R3, UR4, RZ ;  /* 0x0000000403027c10 */ /* 0x001fe2000ff3e0ff */
[----:B------:R-:W-:-:S03]  /*0f00*/  IMAD R5, R0, UR11, R5 ;  /* 0x0000000b00057c24 */ /* 0x000fc6000f8e0205 */
[----:B------:R-:W-:Y:S02]  /*0f10*/  LEA.HI.X.SX32 R3, R3, UR5, 0x1, P1 ;  /* 0x0000000503037c11 */ /* 0x000fe400088f0eff */
[----:B------:R-:W-:-:S03]  /*0f20*/  IADD3 R4, P1, PT, R5, UR4, RZ ;  /* 0x0000000405047c10 */ /* 0x000fc6000ff3e0ff */
[----:B------:R-:W2:Y:S01]  /*0f30*/  LDG.E.U8 R2, desc[UR12][R2.64] ;  /* 0x0000000c02027981 */ /* 0x000ea2000c1e1100 */
[----:B------:R-:W-:-:S05]  /*0f40*/  LEA.HI.X.SX32 R5, R5, UR5, 0x1, P1 ;  /* 0x0000000505057c11 */ /* 0x000fca00088f0eff */
[----:B------:R-:W3:Y:S01]  /*0f50*/  LDG.E.U8 R4, desc[UR12][R4.64] ;  /* 0x0000000c04047981 */ /* 0x000ee2000c1e1100 */
[----:B------:R-:W-:Y:S02]  /*0f60*/  IMAD.IADD R6, R12, 0x1, R10 ;  /* 0x000000010c067824 */ /* 0x000fe400078e020a */
[----:B------:R-:W-:-:S04]  /*0f70*/  IMAD.MOV.U32 R7, RZ, RZ, 0x90 ;  /* 0x00000090ff077424 */ /* 0x000fc800078e00ff */
[----:B------:R-:W-:-:S04]  /*0f80*/  IMAD R7, R6, 0x4, R7 ;  /* 0x0000000406077824 */ /* 0x000fc800078e0207 */
[----:B------:R-:W0:Y:S08]  /*0f90*/  LDC R9, c[0x3][R7] ;  /* 0x00c0000007097b82 */ /* 0x000e300000000800 */
[----:B------:R-:W1:Y:S01]  /*0fa0*/  LDC R13, c[0x3][R7+0x4] ;  /* 0x00c00100070d7b82 */ /* 0x000e620000000800 */
[----:B------:R-:W-:Y:S01]  /*0fb0*/  VIADD R10, R10, 0x2 ;  /* 0x000000020a0a7836 */ /* 0x000fe20000000000 */
[----:B--2---:R-:W-:-:S05]  /*0fc0*/  I2FP.F32.U32 R6, R2 ;  /* 0x0000000200067245 */ /* 0x004fca0000201000 */
[----:B0-----:R-:W-:Y:S01]  /*0fd0*/  FMUL R6, R6, R9 ;  /* 0x0000000906067220 */ /* 0x001fe20000400000 */
[----:B---3--:R-:W-:-:S05]  /*0fe0*/  I2FP.F32.U32 R8, R4 ;  /* 0x0000000400087245 */ /* 0x008fca0000201000 */
[----:B-1----:R-:W-:Y:S01]  /*0ff0*/  FMUL R13, R8, R13 ;  /* 0x0000000d080d7220 */ /* 0x002fe20000400000 */
[----:B------:R-:W-:-:S04]  /*1000*/  F2FP.F16.F32.PACK_AB R8, RZ, R6 ;  /* 0x00000006ff08723e */ /* 0x000fc800000000ff */
[----:B------:R-:W-:Y:S01]  /*1010*/  F2FP.F16.F32.PACK_AB R4, RZ, R13 ;  /* 0x0000000dff04723e */ /* 0x000fe200000000ff */
[----:B------:R-:W-:-:S04]  /*1020*/  HADD2 R8, R16.H0_H0, R8.H0_H0 ;  /* 0x2000000810087230 */ /* 0x000fc80000000800 */
[----:B------:R-:W-:-:S07]  /*1030*/  HADD2 R16, R8.H0_H0, R4.H0_H0 ;  /* 0x2000000408107230 */ /* 0x000fce0000000800 */
.L_x_19:
[----:B------:R-:W-:Y:S05]  /*1040*/  @!P0 BRA `(.L_x_15) ;  /* 0x0000000000488947 */ /* 0x000fea0003800000 */
[----:B------:R-:W-:Y:S01]  /*1050*/  IMAD.IADD R2, R11, 0x1, R10 ;  /* 0x000000010b027824 */ /* 0x000fe200078e020a */
[----:B------:R-:W0:Y:S04]  /*1060*/  LDCU.64 UR4, c[0x0][0x380] ;  /* 0x00007000ff0477ac */ /* 0x000e280008000a00 */
[C---:B------:R-:W-:Y:S02]  /*1070*/  ISETP.GE.AND P1, PT, R2.reuse, UR11, PT ;  /* 0x0000000b02007c0c */ /* 0x040fe4000bf26270 */
[C---:B------:R-:W-:Y:S02]  /*1080*/  ISETP.GE.AND P0, PT, R2.reuse, RZ, PT ;  /* 0x000000ff0200720c */ /* 0x040fe40003f06270 */
[----:B------:R-:W-:-:S04]  /*1090*/  SEL R2, R2, UR6, !P1 ;  /* 0x0000000602027c07 */ /* 0x000fc8000c800000 */
[----:B------:R-:W-:-:S05]  /*10a0*/  SEL R3, R2, RZ, P0 ;  /* 0x000000ff02037207 */ /* 0x000fca0000000000 */
[----:B------:R-:W-:-:S05]  /*10b0*/  IMAD R3, R0, UR11, R3 ;  /* 0x0000000b00037c24 */ /* 0x000fca000f8e0203 */
[----:B0-----:R-:W-:-:S04]  /*10c0*/  IADD3 R2, P0, PT, R3, UR4, RZ ;  /* 0x0000000403027c10 */ /* 0x001fc8000ff1e0ff */
[----:B------:R-:W-:-:S05]  /*10d0*/  LEA.HI.X.SX32 R3, R3, UR5, 0x1, P0 ;  /* 0x0000000503037c11 */ /* 0x000fca00080f0eff */
[----:B------:R-:W2:Y:S01]  /*10e0*/  LDG.E.U8 R2, desc[UR12][R2.64] ;  /* 0x0000000c02027981 */ /* 0x000ea2000c1e1100 */
[----:B------:R-:W-:Y:S02]  /*10f0*/  IMAD.IADD R10, R12, 0x1, R10 ;  /* 0x000000010c0a7824 */ /* 0x000fe400078e020a */
[----:B------:R-:W-:-:S04]  /*1100*/  IMAD.MOV.U32 R5, RZ, RZ, 0x90 ;  /* 0x00000090ff057424 */ /* 0x000fc800078e00ff */
[----:B------:R-:W-:-:S04]  /*1110*/  IMAD R10, R10, 0x4, R5 ;  /* 0x000000040a0a7824 */ /* 0x000fc800078e0205 */
[----:B------:R-:W0:Y:S01]  /*1120*/  LDC R5, c[0x3][R10] ;  /* 0x00c000000a057b82 */ /* 0x000e220000000800 */
[----:B--2---:R-:W-:-:S05]  /*1130*/  I2FP.F32.U32 R4, R2 ;  /* 0x0000000200047245 */ /* 0x004fca0000201000 */
[----:B0-----:R-:W-:-:S05]  /*1140*/  FMUL R4, R4, R5 ;  /* 0x0000000504047220 */ /* 0x001fca0000400000 */
[----:B------:R-:W-:-:S05]  /*1150*/  F2FP.F16.F32.PACK_AB R8, RZ, R4 ;  /* 0x00000004ff08723e */ /* 0x000fca00000000ff */
[----:B------:R-:W-:-:S07]  /*1160*/  HADD2 R16, R16.H0_H0, R8.H0_H0 ;  /* 0x2000000810107230 */ /* 0x000fce0000000800 */
.L_x_15:
[----:B------:R-:W0:Y:S01]  /*1170*/  LDC.64 R2, c[0x0][0x388] ;  /* 0x0000e200ff027b82 */ /* 0x000e220000000a00 */
[----:B------:R-:W-:Y:S02]  /*1180*/  IMAD R11, R0, UR11, R11 ;  /* 0x0000000b000b7c24 */ /* 0x000fe4000f8e020b */
[----:B------:R-:W-:Y:S02]  /*1190*/  HADD2.F32 R5, -RZ, R16.H0_H0 ;  /* 0x20000010ff057230 */ /* 0x000fe40000004100 */
[----:B0-----:R-:W-:-:S05]  /*11a0*/  IMAD.WIDE R2, R11, 0x4, R2 ;  /* 0x000000040b027825 */ /* 0x001fca00078e0202 */
[----:B------:R-:W-:Y:S01]  /*11b0*/  STG.E desc[UR12][R2.64], R5 ;  /* 0x0000000502007986 */ /* 0x000fe2000c10190c */
[----:B------:R-:W-:Y:S05]  /*11c0*/  EXIT ;  /* 0x000000000000794d */ /* 0x000fea0003800000 */
.L_x_20:
        /* <DEDUP_REMOVED lines=11> */
.L_x_30:


//--------------------- .text._Z15blur_horizontalPKhPf --------------------------
	.section	.text._Z15blur_horizontalPKhPf,"ax",@progbits
	.align	128
        .global         _Z15blur_horizontalPKhPf
        .type           _Z15blur_horizontalPKhPf,@function
        .size           _Z15blur_horizontalPKhPf,(.L_x_31 - _Z15blur_horizontalPKhPf)
        .other          _Z15blur_horizontalPKhPf,@"STO_CUDA_ENTRY STV_DEFAULT"
_Z15blur_horizontalPKhPf:
.text._Z15blur_horizontalPKhPf:
        /* <DEDUP_REMOVED lines=35> */
.L_x_23:
        /* <DEDUP_REMOVED lines=121> */
.L_x_22:
        /* <DEDUP_REMOVED lines=66> */
.L_x_24:
        /* <DEDUP_REMOVED lines=38> */
.L_x_25:
        /* <DEDUP_REMOVED lines=19> */
.L_x_21:
[----:B------:R-:W0:Y:S01]  /*1170*/  LDC.64 R2, c[0x0][0x388] ;  /* 0x0000e200ff027b82 */ /* 0x000e220000000a00 */
[----:B------:R-:W-:Y:S02]  /*1180*/  IMAD R11, R0, UR11, R11 ;  /* 0x0000000b000b7c24 */ /* 0x000fe4000f8e020b */
[----:B------:R-:W-:Y:S02]  /*1190*/  HADD2.F32 R5, -RZ, R16.H0_H0 ;  /* 0x20000010ff057230 */ /* 0x000fe40000004100 */
[----:B0-----:R-:W-:-:S05]  /*11a0*/  IMAD.WIDE R2, R11, 0x4, R2 ;  /* 0x000000040b027825 */ /* 0x001fca00078e0202 */
[----:B------:R-:W-:Y:S01]  /*11b0*/  STG.E desc[UR12][R2.64], R5 ;  /* 0x0000000502007986 */ /* 0x000fe2000c10190c */
[----:B------:R-:W-:Y:S05]  /*11c0*/  EXIT ;  /* 0x000000000000794d */ /* 0x000fea0003800000 */
.L_x_26:
        /* <DEDUP_REMOVED lines=11> */
.L_x_31:


//--------------------- .nv.shared.reserved.0     --------------------------
	.section	.nv.shared.reserved.0,"aw",@nobits
	.weak		__nv_reservedSMEM_offset_0_alias
	.size		__nv_reservedSMEM_offset_0_alias, 0, 64
	.other		__nv_reservedSMEM_offset_0_alias,@"STO_CUDA_RESERVED_SHARED STV_DEFAULT"
__nv_reservedSMEM_offset_0_alias:
	.zero		0
	.zero		64


//--------------------- .nv.constant0._Z8sumScalePKfS0_Ph --------------------------
	.section	.nv.constant0._Z8sumScalePKfS0_Ph,"a",@progbits
	.sectionflags	@""
	.align	4
.nv.constant0._Z8sumScalePKfS0_Ph:
	.zero		920


//--------------------- .nv.constant0._Z14blur_vertical2PKfPf --------------------------
	.section	.nv.constant0._Z14blur_vertical2PKfPf,"a",@progbits
	.sectionflags	@""
	.align	4
.nv.constant0._Z14blur_vertical2PKfPf:
	.zero		912


//--------------------- .nv.constant0._Z13blur_verticalPKfPf --------------------------
	.section	.nv.constant0._Z13blur_verticalPKfPf,"a",@progbits
	.sectionflags	@""
	.align	4
.nv.constant0._Z13blur_verticalPKfPf:
	.zero		912


//--------------------- .nv.constant0._Z16blur_horizontal2PKhPf --------------------------
	.section	.nv.constant0._Z16blur_horizontal2PKhPf,"a",@progbits
	.sectionflags	@""
	.align	4
.nv.constant0._Z16blur_horizontal2PKhPf:
	.zero		912


//--------------------- .nv.constant0._Z15blur_horizontalPKhPf --------------------------
	.section	.nv.constant0._Z15blur_horizontalPKhPf,"a",@progbits
	.sectionflags	@""
	.align	4
.nv.constant0._Z15blur_horizontalPKhPf:
	.zero		912


//--------------------- SYMBOLS --------------------------

	.type		.nv.reservedSmem.offset0,@object
	.size		.nv.reservedSmem.offset0,0x4
